//
// Generated by NVIDIA NVVM Compiler
//
// Compiler Build ID: CL-36424714
// Cuda compilation tools, release 13.0, V13.0.88
// Based on NVVM 20.0.0
//

.version 9.0
.target sm_100
.address_size 64

	// .globl	_Z8TricountPiS_S_S_iiiiS_i
.global .align 1 .b8 _ZN34_INTERNAL_87582cfe_4_k_cu_ae71db004cuda3std3__45__cpo5beginE[1];
.global .align 1 .b8 _ZN34_INTERNAL_87582cfe_4_k_cu_ae71db004cuda3std3__45__cpo3endE[1];
.global .align 1 .b8 _ZN34_INTERNAL_87582cfe_4_k_cu_ae71db004cuda3std3__45__cpo6cbeginE[1];
.global .align 1 .b8 _ZN34_INTERNAL_87582cfe_4_k_cu_ae71db004cuda3std3__45__cpo4cendE[1];
.global .align 1 .b8 _ZN34_INTERNAL_87582cfe_4_k_cu_ae71db004cuda3std3__45__cpo6rbeginE[1];
.global .align 1 .b8 _ZN34_INTERNAL_87582cfe_4_k_cu_ae71db004cuda3std3__45__cpo4rendE[1];
.global .align 1 .b8 _ZN34_INTERNAL_87582cfe_4_k_cu_ae71db004cuda3std3__45__cpo7crbeginE[1];
.global .align 1 .b8 _ZN34_INTERNAL_87582cfe_4_k_cu_ae71db004cuda3std3__45__cpo5crendE[1];
.global .align 1 .b8 _ZN34_INTERNAL_87582cfe_4_k_cu_ae71db004cuda3std3__436_GLOBAL__N__87582cfe_4_k_cu_ae71db006ignoreE[1];
.global .align 1 .b8 _ZN34_INTERNAL_87582cfe_4_k_cu_ae71db004cuda3std3__419piecewise_constructE[1];
.global .align 1 .b8 _ZN34_INTERNAL_87582cfe_4_k_cu_ae71db004cuda3std3__48in_placeE[1];
.global .align 1 .b8 _ZN34_INTERNAL_87582cfe_4_k_cu_ae71db004cuda3std3__420unreachable_sentinelE[1];
.global .align 1 .b8 _ZN34_INTERNAL_87582cfe_4_k_cu_ae71db004cuda3std3__47nulloptE[1];
.global .align 1 .b8 _ZN34_INTERNAL_87582cfe_4_k_cu_ae71db004cuda3std3__48unexpectE[1];
.global .align 1 .b8 _ZN34_INTERNAL_87582cfe_4_k_cu_ae71db004cuda3std6ranges3__45__cpo4swapE[1];
.global .align 1 .b8 _ZN34_INTERNAL_87582cfe_4_k_cu_ae71db004cuda3std6ranges3__45__cpo9iter_moveE[1];
.global .align 1 .b8 _ZN34_INTERNAL_87582cfe_4_k_cu_ae71db004cuda3std6ranges3__45__cpo5beginE[1];
.global .align 1 .b8 _ZN34_INTERNAL_87582cfe_4_k_cu_ae71db004cuda3std6ranges3__45__cpo3endE[1];
.global .align 1 .b8 _ZN34_INTERNAL_87582cfe_4_k_cu_ae71db004cuda3std6ranges3__45__cpo6cbeginE[1];
.global .align 1 .b8 _ZN34_INTERNAL_87582cfe_4_k_cu_ae71db004cuda3std6ranges3__45__cpo4cendE[1];
.global .align 1 .b8 _ZN34_INTERNAL_87582cfe_4_k_cu_ae71db004cuda3std6ranges3__45__cpo7advanceE[1];
.global .align 1 .b8 _ZN34_INTERNAL_87582cfe_4_k_cu_ae71db004cuda3std6ranges3__45__cpo9iter_swapE[1];
.global .align 1 .b8 _ZN34_INTERNAL_87582cfe_4_k_cu_ae71db004cuda3std6ranges3__45__cpo4nextE[1];
.global .align 1 .b8 _ZN34_INTERNAL_87582cfe_4_k_cu_ae71db004cuda3std6ranges3__45__cpo4prevE[1];
.global .align 1 .b8 _ZN34_INTERNAL_87582cfe_4_k_cu_ae71db004cuda3std6ranges3__45__cpo4dataE[1];
.global .align 1 .b8 _ZN34_INTERNAL_87582cfe_4_k_cu_ae71db004cuda3std6ranges3__45__cpo5cdataE[1];
.global .align 1 .b8 _ZN34_INTERNAL_87582cfe_4_k_cu_ae71db004cuda3std6ranges3__45__cpo4sizeE[1];
.global .align 1 .b8 _ZN34_INTERNAL_87582cfe_4_k_cu_ae71db004cuda3std6ranges3__45__cpo5ssizeE[1];
.global .align 1 .b8 _ZN34_INTERNAL_87582cfe_4_k_cu_ae71db004cuda3std6ranges3__45__cpo8distanceE[1];
.global .align 1 .b8 _ZN34_INTERNAL_87582cfe_4_k_cu_ae71db006thrust24THRUST_300001_SM_1000_NS8cuda_cub3parE[1];
.global .align 1 .b8 _ZN34_INTERNAL_87582cfe_4_k_cu_ae71db006thrust24THRUST_300001_SM_1000_NS8cuda_cub10par_nosyncE[1];
.global .align 1 .b8 _ZN34_INTERNAL_87582cfe_4_k_cu_ae71db006thrust24THRUST_300001_SM_1000_NS6system6detail10sequential3seqE[1];
.global .align 1 .b8 _ZN34_INTERNAL_87582cfe_4_k_cu_ae71db006thrust24THRUST_300001_SM_1000_NS12placeholders2_1E[1];
.global .align 1 .b8 _ZN34_INTERNAL_87582cfe_4_k_cu_ae71db006thrust24THRUST_300001_SM_1000_NS12placeholders2_2E[1];
.global .align 1 .b8 _ZN34_INTERNAL_87582cfe_4_k_cu_ae71db006thrust24THRUST_300001_SM_1000_NS12placeholders2_3E[1];
.global .align 1 .b8 _ZN34_INTERNAL_87582cfe_4_k_cu_ae71db006thrust24THRUST_300001_SM_1000_NS12placeholders2_4E[1];
.global .align 1 .b8 _ZN34_INTERNAL_87582cfe_4_k_cu_ae71db006thrust24THRUST_300001_SM_1000_NS12placeholders2_5E[1];
.global .align 1 .b8 _ZN34_INTERNAL_87582cfe_4_k_cu_ae71db006thrust24THRUST_300001_SM_1000_NS12placeholders2_6E[1];
.global .align 1 .b8 _ZN34_INTERNAL_87582cfe_4_k_cu_ae71db006thrust24THRUST_300001_SM_1000_NS12placeholders2_7E[1];
.global .align 1 .b8 _ZN34_INTERNAL_87582cfe_4_k_cu_ae71db006thrust24THRUST_300001_SM_1000_NS12placeholders2_8E[1];
.global .align 1 .b8 _ZN34_INTERNAL_87582cfe_4_k_cu_ae71db006thrust24THRUST_300001_SM_1000_NS12placeholders2_9E[1];
.global .align 1 .b8 _ZN34_INTERNAL_87582cfe_4_k_cu_ae71db006thrust24THRUST_300001_SM_1000_NS12placeholders3_10E[1];
.global .align 1 .b8 _ZN34_INTERNAL_87582cfe_4_k_cu_ae71db006thrust24THRUST_300001_SM_1000_NS3seqE[1];

.visible .entry _Z8TricountPiS_S_S_iiiiS_i(
	.param .u64 .ptr .align 1 _Z8TricountPiS_S_S_iiiiS_i_param_0,
	.param .u64 .ptr .align 1 _Z8TricountPiS_S_S_iiiiS_i_param_1,
	.param .u64 .ptr .align 1 _Z8TricountPiS_S_S_iiiiS_i_param_2,
	.param .u64 .ptr .align 1 _Z8TricountPiS_S_S_iiiiS_i_param_3,
	.param .u32 _Z8TricountPiS_S_S_iiiiS_i_param_4,
	.param .u32 _Z8TricountPiS_S_S_iiiiS_i_param_5,
	.param .u32 _Z8TricountPiS_S_S_iiiiS_i_param_6,
	.param .u32 _Z8TricountPiS_S_S_iiiiS_i_param_7,
	.param .u64 .ptr .align 1 _Z8TricountPiS_S_S_iiiiS_i_param_8,
	.param .u32 _Z8TricountPiS_S_S_iiiiS_i_param_9
)
{
	.reg .pred 	%p<23>;
	.reg .b32 	%r<85>;
	.reg .b64 	%rd<41>;

	ld.param.u64 	%rd10, [_Z8TricountPiS_S_S_iiiiS_i_param_0];
	ld.param.u64 	%rd11, [_Z8TricountPiS_S_S_iiiiS_i_param_1];
	ld.param.u64 	%rd12, [_Z8TricountPiS_S_S_iiiiS_i_param_2];
	ld.param.u64 	%rd13, [_Z8TricountPiS_S_S_iiiiS_i_param_3];
	ld.param.u32 	%r38, [_Z8TricountPiS_S_S_iiiiS_i_param_4];
	ld.param.u32 	%r39, [_Z8TricountPiS_S_S_iiiiS_i_param_5];
	ld.param.u32 	%r40, [_Z8TricountPiS_S_S_iiiiS_i_param_6];
	ld.param.u32 	%r42, [_Z8TricountPiS_S_S_iiiiS_i_param_7];
	ld.param.u64 	%rd14, [_Z8TricountPiS_S_S_iiiiS_i_param_8];
	ld.param.u32 	%r41, [_Z8TricountPiS_S_S_iiiiS_i_param_9];
	cvta.to.global.u64 	%rd1, %rd12;
	cvta.to.global.u64 	%rd2, %rd14;
	cvta.to.global.u64 	%rd3, %rd13;
	cvta.to.global.u64 	%rd4, %rd10;
	cvta.to.global.u64 	%rd5, %rd11;
	mov.u32 	%r43, %ctaid.x;
	mov.u32 	%r44, %ntid.x;
	mov.u32 	%r45, %tid.x;
	mad.lo.s32 	%r1, %r43, %r44, %r45;
	setp.ge.s32 	%p1, %r1, %r42;
	@%p1 bra 	$L__BB0_22;
	setp.ne.s32 	%p2, %r41, 2;
	@%p2 bra 	$L__BB0_11;
	mul.wide.s32 	%rd29, %r1, 4;
	add.s64 	%rd30, %rd5, %rd29;
	ld.global.u32 	%r2, [%rd30];
	setp.le.s32 	%p13, %r2, %r40;
	@%p13 bra 	$L__BB0_22;
	add.s32 	%r61, %r2, 1;
	mul.wide.s32 	%rd31, %r2, 4;
	add.s64 	%rd32, %rd4, %rd31;
	ld.global.u32 	%r62, [%rd32+4];
	ld.global.u32 	%r3, [%rd32];
	setp.eq.s32 	%p14, %r61, %r38;
	selp.b32 	%r63, %r39, %r62, %p14;
	sub.s32 	%r4, %r63, %r3;
	add.s64 	%rd34, %rd3, %rd29;
	ld.global.u32 	%r64, [%rd34];
	add.s32 	%r65, %r64, 1;
	mul.wide.s32 	%rd35, %r64, 4;
	add.s64 	%rd6, %rd4, %rd35;
	ld.global.u32 	%r66, [%rd6+4];
	setp.eq.s32 	%p15, %r65, %r38;
	selp.b32 	%r5, %r39, %r66, %p15;
	setp.lt.s32 	%p16, %r4, 1;
	@%p16 bra 	$L__BB0_22;
	ld.global.u32 	%r68, [%rd6];
	not.b32 	%r69, %r68;
	add.s32 	%r6, %r5, %r69;
	add.s64 	%rd7, %rd1, %rd29;
	mov.b32 	%r78, 0;
$L__BB0_5:
	add.s32 	%r70, %r78, %r3;
	mul.wide.s32 	%rd37, %r70, 4;
	add.s64 	%rd38, %rd5, %rd37;
	ld.global.u32 	%r8, [%rd38];
	ld.global.u32 	%r80, [%rd6];
	add.s32 	%r79, %r6, %r80;
	setp.gt.s32 	%p17, %r80, %r79;
	@%p17 bra 	$L__BB0_10;
$L__BB0_6:
	add.s32 	%r13, %r79, %r80;
	shr.u32 	%r71, %r13, 31;
	add.s32 	%r72, %r13, %r71;
	shr.s32 	%r14, %r72, 1;
	mul.wide.s32 	%rd39, %r14, 4;
	add.s64 	%rd40, %rd2, %rd39;
	ld.global.u32 	%r15, [%rd40];
	setp.eq.s32 	%p18, %r15, %r8;
	@%p18 bra 	$L__BB0_8;
	setp.lt.s32 	%p19, %r15, %r8;
	add.s32 	%r73, %r14, 1;
	add.s32 	%r74, %r14, -1;
	selp.b32 	%r80, %r73, %r80, %p19;
	selp.b32 	%r79, %r79, %r74, %p19;
	setp.gt.s32 	%p20, %r80, %r79;
	@%p20 bra 	$L__BB0_10;
	bra.uni 	$L__BB0_6;
$L__BB0_8:
	add.s32 	%r75, %r13, 3;
	setp.lt.u32 	%p21, %r75, 2;
	@%p21 bra 	$L__BB0_10;
	ld.global.u32 	%r76, [%rd7];
	add.s32 	%r77, %r76, 1;
	st.global.u32 	[%rd7], %r77;
$L__BB0_10:
	add.s32 	%r78, %r78, 1;
	setp.eq.s32 	%p22, %r78, %r4;
	@%p22 bra 	$L__BB0_22;
	bra.uni 	$L__BB0_5;
$L__BB0_11:
	mul.wide.s32 	%rd15, %r1, 4;
	add.s64 	%rd16, %rd5, %rd15;
	ld.global.u32 	%r19, [%rd16];
	setp.gt.s32 	%p3, %r19, %r40;
	@%p3 bra 	$L__BB0_22;
	mul.wide.s32 	%rd17, %r19, 4;
	add.s64 	%rd18, %rd4, %rd17;
	ld.global.u32 	%r46, [%rd18+4];
	ld.global.u32 	%r20, [%rd18];
	setp.eq.s32 	%p4, %r19, %r40;
	selp.b32 	%r47, %r39, %r46, %p4;
	sub.s32 	%r21, %r47, %r20;
	add.s64 	%rd20, %rd3, %rd15;
	ld.global.u32 	%r48, [%rd20];
	mul.wide.s32 	%rd21, %r48, 4;
	add.s64 	%rd8, %rd4, %rd21;
	ld.global.u32 	%r49, [%rd8+4];
	ld.global.u32 	%r50, [%rd8];
	sub.s32 	%r81, %r49, %r50;
	setp.ne.s32 	%p5, %r48, %r40;
	@%p5 bra 	$L__BB0_14;
	mul.wide.s32 	%rd22, %r40, 4;
	add.s64 	%rd23, %rd4, %rd22;
	ld.global.u32 	%r51, [%rd23];
	sub.s32 	%r81, %r39, %r51;
$L__BB0_14:
	setp.lt.s32 	%p6, %r21, 1;
	@%p6 bra 	$L__BB0_22;
	add.s32 	%r25, %r81, -1;
	add.s64 	%rd9, %rd1, %rd15;
	mov.b32 	%r82, 0;
$L__BB0_16:
	add.s32 	%r53, %r82, %r20;
	mul.wide.s32 	%rd25, %r53, 4;
	add.s64 	%rd26, %rd5, %rd25;
	ld.global.u32 	%r27, [%rd26];
	ld.global.u32 	%r84, [%rd8];
	add.s32 	%r83, %r25, %r84;
	setp.gt.s32 	%p7, %r84, %r83;
	@%p7 bra 	$L__BB0_21;
$L__BB0_17:
	add.s32 	%r32, %r83, %r84;
	shr.u32 	%r54, %r32, 31;
	add.s32 	%r55, %r32, %r54;
	shr.s32 	%r33, %r55, 1;
	mul.wide.s32 	%rd27, %r33, 4;
	add.s64 	%rd28, %rd2, %rd27;
	ld.global.u32 	%r34, [%rd28];
	setp.eq.s32 	%p8, %r34, %r27;
	@%p8 bra 	$L__BB0_19;
	setp.lt.s32 	%p9, %r34, %r27;
	add.s32 	%r56, %r33, 1;
	add.s32 	%r57, %r33, -1;
	selp.b32 	%r84, %r56, %r84, %p9;
	selp.b32 	%r83, %r83, %r57, %p9;
	setp.gt.s32 	%p10, %r84, %r83;
	@%p10 bra 	$L__BB0_21;
	bra.uni 	$L__BB0_17;
$L__BB0_19:
	add.s32 	%r58, %r32, 3;
	setp.lt.u32 	%p11, %r58, 2;
	@%p11 bra 	$L__BB0_21;
	ld.global.u32 	%r59, [%rd9];
	add.s32 	%r60, %r59, 1;
	st.global.u32 	[%rd9], %r60;
$L__BB0_21:
	add.s32 	%r82, %r82, 1;
	setp.ne.s32 	%p12, %r82, %r21;
	@%p12 bra 	$L__BB0_16;
$L__BB0_22:
	ret;

}
	// .globl	_ZN3cub18CUB_300001_SM_10006detail11EmptyKernelIvEEvv
.visible .entry _ZN3cub18CUB_300001_SM_10006detail11EmptyKernelIvEEvv()
{


	ret;

}


// ===== COMPILED SASS (sm_100) =====

	.target	sm_100

	.elftype	@"ET_EXEC"


//--------------------- .note.nv.tkinfo           --------------------------
	.section	.note.nv.tkinfo,"",@"SHT_NOTE"
	.sectionflags	@"SHF_NOTE_NV_TKINFO"
	.tkinfo
        /*0018*/ 	.word	0x00000002
        /*0030*/ 	.string	""
        /*0030*/ 	.string	"ptxas"
        /*0030*/ 	.string	"Cuda compilation tools, release 13.0, V13.0.88"
        /*0030*/ 	.string	"Build cuda_13.0.r13.0/compiler.36424714_0"
        /*0030*/ 	.string	"-arch sm_100 -m 64 "



//--------------------- .note.nv.cuinfo           --------------------------
	.section	.note.nv.cuinfo,"",@"SHT_NOTE"
	.sectionflags	@"SHF_NOTE_NV_CUINFO"
        /*0018*/ 	.short	0x0002
        /*001a*/ 	.short	0x0064
        /*001c*/ 	.short	0x0082
	.zero		2


//--------------------- .nv.info                  --------------------------
	.section	.nv.info,"",@"SHT_CUDA_INFO"
	.align	4


	//----- nvinfo : EIATTR_REGCOUNT
	.align		4
        /*0000*/ 	.byte	0x04, 0x2f
        /*0002*/ 	.short	(.L_44 - .L_43)
	.align		4
.L_43:
        /*0004*/ 	.word	index@(_Z8TricountPiS_S_S_iiiiS_i)
        /*0008*/ 	.word	0x00000016


	//----- nvinfo : EIATTR_FRAME_SIZE
	.align		4
.L_44:
        /*000c*/ 	.byte	0x04, 0x11
        /*000e*/ 	.short	(.L_46 - .L_45)
	.align		4
.L_45:
        /*0010*/ 	.word	index@(_Z8TricountPiS_S_S_iiiiS_i)
        /*0014*/ 	.word	0x00000000


	//----- nvinfo : EIATTR_REGCOUNT
	.align		4
.L_46:
        /*0018*/ 	.byte	0x04, 0x2f
        /*001a*/ 	.short	(.L_48 - .L_47)
	.align		4
.L_47:
        /*001c*/ 	.word	index@(_ZN3cub18CUB_300001_SM_10006detail11EmptyKernelIvEEvv)
        /*0020*/ 	.word	0x00000004


	//----- nvinfo : EIATTR_FRAME_SIZE
	.align		4
.L_48:
        /*0024*/ 	.byte	0x04, 0x11
        /*0026*/ 	.short	(.L_50 - .L_49)
	.align		4
.L_49:
        /*0028*/ 	.word	index@(_ZN3cub18CUB_300001_SM_10006detail11EmptyKernelIvEEvv)
        /*002c*/ 	.word	0x00000000


	//----- nvinfo : EIATTR_MIN_STACK_SIZE
	.align		4
.L_50:
        /*0030*/ 	.byte	0x04, 0x12
        /*0032*/ 	.short	(.L_52 - .L_51)
	.align		4
.L_51:
        /*0034*/ 	.word	index@(_ZN3cub18CUB_300001_SM_10006detail11EmptyKernelIvEEvv)
        /*0038*/ 	.word	0x00000000


	//----- nvinfo : EIATTR_MIN_STACK_SIZE
	.align		4
.L_52:
        /*003c*/ 	.byte	0x04, 0x12
        /*003e*/ 	.short	(.L_54 - .L_53)
	.align		4
.L_53:
        /*0040*/ 	.word	index@(_Z8TricountPiS_S_S_iiiiS_i)
        /*0044*/ 	.word	0x00000000
.L_54:


//--------------------- .nv.compat                --------------------------
	.section	.nv.compat,"",@"SHT_CUDA_COMPAT_INFO"
	.align	4
        /*0000*/ 	.byte	0x02, 0x09, 0x00, 0x00, 0x02, 0x02, 0x01, 0x00, 0x02, 0x05, 0x05, 0x00, 0x03, 0x07, 0x01, 0x01
        /*0010*/ 	.byte	0x02, 0x03, 0x00, 0x00, 0x02, 0x06, 0x01, 0x00, 0x04, 0x0b, 0x08, 0x00, 0x09, 0x00, 0x00, 0x00
        /*0020*/ 	.byte	0x00, 0x00, 0x00, 0x00


//--------------------- .nv.info._ZN3cub18CUB_300001_SM_10006detail11EmptyKernelIvEEvv --------------------------
	.section	.nv.info._ZN3cub18CUB_300001_SM_10006detail11EmptyKernelIvEEvv,"",@"SHT_CUDA_INFO"
	.sectionflags	@""
	.align	4


	//----- nvinfo : EIATTR_CUDA_API_VERSION
	.align		4
        /*0000*/ 	.byte	0x04, 0x37
        /*0002*/ 	.short	(.L_56 - .L_55)
.L_55:
        /*0004*/ 	.word	0x00000082


	//----- nvinfo : EIATTR_SPARSE_MMA_MASK
	.align		4
.L_56:
        /*0008*/ 	.byte	0x03, 0x50
        /*000a*/ 	.short	0x0000


	//----- nvinfo : EIATTR_MAXREG_COUNT
	.align		4
        /*000c*/ 	.byte	0x03, 0x1b
        /*000e*/ 	.short	0x00ff


	//----- nvinfo : EIATTR_MERCURY_ISA_VERSION
	.align		4
        /*0010*/ 	.byte	0x03, 0x5f
        /*0012*/ 	.short	0x0101


	//----- nvinfo : EIATTR_VRC_CTA_INIT_COUNT
	.align		4
        /*0014*/ 	.byte	0x02, 0x4a
	.zero		1
	.zero		1


	//----- nvinfo : EIATTR_EXIT_INSTR_OFFSETS
	.align		4
        /*0018*/ 	.byte	0x04, 0x1c
        /*001a*/ 	.short	(.L_58 - .L_57)


	//   ....[0]....
.L_57:
        /*001c*/ 	.word	0x00000010


	//----- nvinfo : EIATTR_SW_WAR
	.align		4
.L_58:
        /*0020*/ 	.byte	0x04, 0x36
        /*0022*/ 	.short	(.L_60 - .L_59)
.L_59:
        /*0024*/ 	.word	0x00000008
.L_60:


//--------------------- .nv.info._Z8TricountPiS_S_S_iiiiS_i --------------------------
	.section	.nv.info._Z8TricountPiS_S_S_iiiiS_i,"",@"SHT_CUDA_INFO"
	.sectionflags	@""
	.align	4


	//----- nvinfo : EIATTR_CUDA_API_VERSION
	.align		4
        /*0000*/ 	.byte	0x04, 0x37
        /*0002*/ 	.short	(.L_62 - .L_61)
.L_61:
        /*0004*/ 	.word	0x00000082


	//----- nvinfo : EIATTR_KPARAM_INFO
	.align		4
.L_62:
        /*0008*/ 	.byte	0x04, 0x17
        /*000a*/ 	.short	(.L_64 - .L_63)
.L_63:
        /*000c*/ 	.word	0x00000000
        /*0010*/ 	.short	0x0009
        /*0012*/ 	.short	0x0038
        /*0014*/ 	.byte	0x00, 0xf0, 0x11, 0x00


	//----- nvinfo : EIATTR_KPARAM_INFO
	.align		4
.L_64:
        /*0018*/ 	.byte	0x04, 0x17
        /*001a*/ 	.short	(.L_66 - .L_65)
.L_65:
        /*001c*/ 	.word	0x00000000
        /*0020*/ 	.short	0x0008
        /*0022*/ 	.short	0x0030
        /*0024*/ 	.byte	0x00, 0xf5, 0x21, 0x00


	//----- nvinfo : EIATTR_KPARAM_INFO
	.align		4
.L_66:
        /*0028*/ 	.byte	0x04, 0x17
        /*002a*/ 	.short	(.L_68 - .L_67)
.L_67:
        /*002c*/ 	.word	0x00000000
        /*0030*/ 	.short	0x0007
        /*0032*/ 	.short	0x002c
        /*0034*/ 	.byte	0x00, 0xf0, 0x11, 0x00


	//----- nvinfo : EIATTR_KPARAM_INFO
	.align		4
.L_68:
        /*0038*/ 	.byte	0x04, 0x17
        /*003a*/ 	.short	(.L_70 - .L_69)
.L_69:
        /*003c*/ 	.word	0x00000000
        /*0040*/ 	.short	0x0006
        /*0042*/ 	.short	0x0028
        /*0044*/ 	.byte	0x00, 0xf0, 0x11, 0x00


	//----- nvinfo : EIATTR_KPARAM_INFO
	.align		4
.L_70:
        /*0048*/ 	.byte	0x04, 0x17
        /*004a*/ 	.short	(.L_72 - .L_71)
.L_71:
        /*004c*/ 	.word	0x00000000
        /*0050*/ 	.short	0x0005
        /*0052*/ 	.short	0x0024
        /*0054*/ 	.byte	0x00, 0xf0, 0x11, 0x00


	//----- nvinfo : EIATTR_KPARAM_INFO
	.align		4
.L_72:
        /*0058*/ 	.byte	0x04, 0x17
        /*005a*/ 	.short	(.L_74 - .L_73)
.L_73:
        /*005c*/ 	.word	0x00000000
        /*0060*/ 	.short	0x0004
        /*0062*/ 	.short	0x0020
        /*0064*/ 	.byte	0x00, 0xf0, 0x11, 0x00


	//----- nvinfo : EIATTR_KPARAM_INFO
	.align		4
.L_74:
        /*0068*/ 	.byte	0x04, 0x17
        /*006a*/ 	.short	(.L_76 - .L_75)
.L_75:
        /*006c*/ 	.word	0x00000000
        /*0070*/ 	.short	0x0003
        /*0072*/ 	.short	0x0018
        /*0074*/ 	.byte	0x00, 0xf5, 0x21, 0x00


	//----- nvinfo : EIATTR_KPARAM_INFO
	.align		4
.L_76:
        /*0078*/ 	.byte	0x04, 0x17
        /*007a*/ 	.short	(.L_78 - .L_77)
.L_77:
        /*007c*/ 	.word	0x00000000
        /*0080*/ 	.short	0x0002
        /*0082*/ 	.short	0x0010
        /*0084*/ 	.byte	0x00, 0xf5, 0x21, 0x00


	//----- nvinfo : EIATTR_KPARAM_INFO
	.align		4
.L_78:
        /*0088*/ 	.byte	0x04, 0x17
        /*008a*/ 	.short	(.L_80 - .L_79)
.L_79:
        /*008c*/ 	.word	0x00000000
        /*0090*/ 	.short	0x0001
        /*0092*/ 	.short	0x0008
        /*0094*/ 	.byte	0x00, 0xf5, 0x21, 0x00


	//----- nvinfo : EIATTR_KPARAM_INFO
	.align		4
.L_80:
        /*0098*/ 	.byte	0x04, 0x17
        /*009a*/ 	.short	(.L_82 - .L_81)
.L_81:
        /*009c*/ 	.word	0x00000000
        /*00a0*/ 	.short	0x0000
        /*00a2*/ 	.short	0x0000
        /*00a4*/ 	.byte	0x00, 0xf5, 0x21, 0x00


	//----- nvinfo : EIATTR_SPARSE_MMA_MASK
	.align		4
.L_82:
        /*00a8*/ 	.byte	0x03, 0x50
        /*00aa*/ 	.short	0x0000


	//----- nvinfo : EIATTR_MAXREG_COUNT
	.align		4
        /*00ac*/ 	.byte	0x03, 0x1b
        /*00ae*/ 	.short	0x00ff


	//----- nvinfo : EIATTR_MERCURY_ISA_VERSION
	.align		4
        /*00b0*/ 	.byte	0x03, 0x5f
        /*00b2*/ 	.short	0x0101


	//----- nvinfo : EIATTR_VRC_CTA_INIT_COUNT
	.align		4
        /*00b4*/ 	.byte	0x02, 0x4a
	.zero		1
	.zero		1


	//----- nvinfo : EIATTR_EXIT_INSTR_OFFSETS
	.align		4
        /*00b8*/ 	.byte	0x04, 0x1c
        /*00ba*/ 	.short	(.L_84 - .L_83)


	//   ....[0]....
.L_83:
        /*00bc*/ 	.word	0x00000070


	//   ....[1]....
        /*00c0*/ 	.word	0x00000110


	//   ....[2]....
        /*00c4*/ 	.word	0x00000230


	//   ....[3]....
        /*00c8*/ 	.word	0x00000560


	//   ....[4]....
        /*00cc*/ 	.word	0x000005d0


	//   ....[5]....
        /*00d0*/ 	.word	0x00000720


	//   ....[6]....
        /*00d4*/ 	.word	0x00000a30


	//----- nvinfo : EIATTR_CRS_STACK_SIZE
	.align		4
.L_84:
        /*00d8*/ 	.byte	0x04, 0x1e
        /*00da*/ 	.short	(.L_86 - .L_85)
.L_85:
        /*00dc*/ 	.word	0x00000000


	//----- nvinfo : EIATTR_CBANK_PARAM_SIZE
	.align		4
.L_86:
        /*00e0*/ 	.byte	0x03, 0x19
        /*00e2*/ 	.short	0x003c


	//----- nvinfo : EIATTR_PARAM_CBANK
	.align		4
        /*00e4*/ 	.byte	0x04, 0x0a
        /*00e6*/ 	.short	(.L_88 - .L_87)
	.align		4
.L_87:
        /*00e8*/ 	.word	index@(.nv.constant0._Z8TricountPiS_S_S_iiiiS_i)
        /*00ec*/ 	.short	0x0380
        /*00ee*/ 	.short	0x003c


	//----- nvinfo : EIATTR_SW_WAR
	.align		4
.L_88:
        /*00f0*/ 	.byte	0x04, 0x36
        /*00f2*/ 	.short	(.L_90 - .L_89)
.L_89:
        /*00f4*/ 	.word	0x00000008
.L_90:


//--------------------- .nv.callgraph             --------------------------
	.section	.nv.callgraph,"",@"SHT_CUDA_CALLGRAPH"
	.align	4
	.sectionentsize	8
	.align		4
        /*0000*/ 	.word	0x00000000
	.align		4
        /*0004*/ 	.word	0xffffffff
	.align		4
        /*0008*/ 	.word	0x00000000
	.align		4
        /*000c*/ 	.word	0xfffffffe
	.align		4
        /*0010*/ 	.word	0x00000000
	.align		4
        /*0014*/ 	.word	0xfffffffd
	.align		4
        /*0018*/ 	.word	0x00000000
	.align		4
        /*001c*/ 	.word	0xfffffffc


//--------------------- .nv.constant4             --------------------------
	.section	.nv.constant4,"a",@progbits
	.align	8
	.align		8
.nv.constant4:
        /*0000*/ 	.dword	_ZN34_INTERNAL_87582cfe_4_k_cu_ae71db004cuda3std3__45__cpo5beginE
	.align		8
        /*0008*/ 	.dword	_ZN34_INTERNAL_87582cfe_4_k_cu_ae71db004cuda3std3__45__cpo3endE
	.align		8
        /*0010*/ 	.dword	_ZN34_INTERNAL_87582cfe_4_k_cu_ae71db004cuda3std3__45__cpo6cbeginE
	.align		8
        /*0018*/ 	.dword	_ZN34_INTERNAL_87582cfe_4_k_cu_ae71db004cuda3std3__45__cpo4cendE
	.align		8
        /*0020*/ 	.dword	_ZN34_INTERNAL_87582cfe_4_k_cu_ae71db004cuda3std3__45__cpo6rbeginE
	.align		8
        /*0028*/ 	.dword	_ZN34_INTERNAL_87582cfe_4_k_cu_ae71db004cuda3std3__45__cpo4rendE
	.align		8
        /*0030*/ 	.dword	_ZN34_INTERNAL_87582cfe_4_k_cu_ae71db004cuda3std3__45__cpo7crbeginE
	.align		8
        /*0038*/ 	.dword	_ZN34_INTERNAL_87582cfe_4_k_cu_ae71db004cuda3std3__45__cpo5crendE
	.align		8
        /*0040*/ 	.dword	_ZN34_INTERNAL_87582cfe_4_k_cu_ae71db004cuda3std3__436_GLOBAL__N__87582cfe_4_k_cu_ae71db006ignoreE
	.align		8
        /*0048*/ 	.dword	_ZN34_INTERNAL_87582cfe_4_k_cu_ae71db004cuda3std3__419piecewise_constructE
	.align		8
        /*0050*/ 	.dword	_ZN34_INTERNAL_87582cfe_4_k_cu_ae71db004cuda3std3__48in_placeE
	.align		8
        /*0058*/ 	.dword	_ZN34_INTERNAL_87582cfe_4_k_cu_ae71db004cuda3std3__420unreachable_sentinelE
	.align		8
        /*0060*/ 	.dword	_ZN34_INTERNAL_87582cfe_4_k_cu_ae71db004cuda3std3__47nulloptE
	.align		8
        /*0068*/ 	.dword	_ZN34_INTERNAL_87582cfe_4_k_cu_ae71db004cuda3std3__48unexpectE
	.align		8
        /*0070*/ 	.dword	_ZN34_INTERNAL_87582cfe_4_k_cu_ae71db004cuda3std6ranges3__45__cpo4swapE
	.align		8
        /*0078*/ 	.dword	_ZN34_INTERNAL_87582cfe_4_k_cu_ae71db004cuda3std6ranges3__45__cpo9iter_moveE
	.align		8
        /*0080*/ 	.dword	_ZN34_INTERNAL_87582cfe_4_k_cu_ae71db004cuda3std6ranges3__45__cpo5beginE
	.align		8
        /*0088*/ 	.dword	_ZN34_INTERNAL_87582cfe_4_k_cu_ae71db004cuda3std6ranges3__45__cpo3endE
	.align		8
        /*0090*/ 	.dword	_ZN34_INTERNAL_87582cfe_4_k_cu_ae71db004cuda3std6ranges3__45__cpo6cbeginE
	.align		8
        /*0098*/ 	.dword	_ZN34_INTERNAL_87582cfe_4_k_cu_ae71db004cuda3std6ranges3__45__cpo4cendE
	.align		8
        /*00a0*/ 	.dword	_ZN34_INTERNAL_87582cfe_4_k_cu_ae71db004cuda3std6ranges3__45__cpo7advanceE
	.align		8
        /*00a8*/ 	.dword	_ZN34_INTERNAL_87582cfe_4_k_cu_ae71db004cuda3std6ranges3__45__cpo9iter_swapE
	.align		8
        /*00b0*/ 	.dword	_ZN34_INTERNAL_87582cfe_4_k_cu_ae71db004cuda3std6ranges3__45__cpo4nextE
	.align		8
        /*00b8*/ 	.dword	_ZN34_INTERNAL_87582cfe_4_k_cu_ae71db004cuda3std6ranges3__45__cpo4prevE
	.align		8
        /*00c0*/ 	.dword	_ZN34_INTERNAL_87582cfe_4_k_cu_ae71db004cuda3std6ranges3__45__cpo4dataE
	.align		8
        /*00c8*/ 	.dword	_ZN34_INTERNAL_87582cfe_4_k_cu_ae71db004cuda3std6ranges3__45__cpo5cdataE
	.align		8
        /*00d0*/ 	.dword	_ZN34_INTERNAL_87582cfe_4_k_cu_ae71db004cuda3std6ranges3__45__cpo4sizeE
	.align		8
        /*00d8*/ 	.dword	_ZN34_INTERNAL_87582cfe_4_k_cu_ae71db004cuda3std6ranges3__45__cpo5ssizeE
	.align		8
        /*00e0*/ 	.dword	_ZN34_INTERNAL_87582cfe_4_k_cu_ae71db004cuda3std6ranges3__45__cpo8distanceE
	.align		8
        /*00e8*/ 	.dword	_ZN34_INTERNAL_87582cfe_4_k_cu_ae71db006thrust24THRUST_300001_SM_1000_NS8cuda_cub3parE
	.align		8
        /*00f0*/ 	.dword	_ZN34_INTERNAL_87582cfe_4_k_cu_ae71db006thrust24THRUST_300001_SM_1000_NS8cuda_cub10par_nosyncE
	.align		8
        /*00f8*/ 	.dword	_ZN34_INTERNAL_87582cfe_4_k_cu_ae71db006thrust24THRUST_300001_SM_1000_NS6system6detail10sequential3seqE
	.align		8
        /*0100*/ 	.dword	_ZN34_INTERNAL_87582cfe_4_k_cu_ae71db006thrust24THRUST_300001_SM_1000_NS12placeholders2_1E
	.align		8
        /*0108*/ 	.dword	_ZN34_INTERNAL_87582cfe_4_k_cu_ae71db006thrust24THRUST_300001_SM_1000_NS12placeholders2_2E
	.align		8
        /*0110*/ 	.dword	_ZN34_INTERNAL_87582cfe_4_k_cu_ae71db006thrust24THRUST_300001_SM_1000_NS12placeholders2_3E
	.align		8
        /*0118*/ 	.dword	_ZN34_INTERNAL_87582cfe_4_k_cu_ae71db006thrust24THRUST_300001_SM_1000_NS12placeholders2_4E
	.align		8
        /*0120*/ 	.dword	_ZN34_INTERNAL_87582cfe_4_k_cu_ae71db006thrust24THRUST_300001_SM_1000_NS12placeholders2_5E
	.align		8
        /*0128*/ 	.dword	_ZN34_INTERNAL_87582cfe_4_k_cu_ae71db006thrust24THRUST_300001_SM_1000_NS12placeholders2_6E
	.align		8
        /*0130*/ 	.dword	_ZN34_INTERNAL_87582cfe_4_k_cu_ae71db006thrust24THRUST_300001_SM_1000_NS12placeholders2_7E
	.align		8
        /*0138*/ 	.dword	_ZN34_INTERNAL_87582cfe_4_k_cu_ae71db006thrust24THRUST_300001_SM_1000_NS12placeholders2_8E
	.align		8
        /*0140*/ 	.dword	_ZN34_INTERNAL_87582cfe_4_k_cu_ae71db006thrust24THRUST_300001_SM_1000_NS12placeholders2_9E
	.align		8
        /*0148*/ 	.dword	_ZN34_INTERNAL_87582cfe_4_k_cu_ae71db006thrust24THRUST_300001_SM_1000_NS12placeholders3_10E
	.align		8
        /*0150*/ 	.dword	_ZN34_INTERNAL_87582cfe_4_k_cu_ae71db006thrust24THRUST_300001_SM_1000_NS3seqE


//--------------------- .text._ZN3cub18CUB_300001_SM_10006detail11EmptyKernelIvEEvv --------------------------
	.section	.text._ZN3cub18CUB_300001_SM_10006detail11EmptyKernelIvEEvv,"ax",@progbits
	.align	128
        .global         _ZN3cub18CUB_300001_SM_10006detail11EmptyKernelIvEEvv
        .type           _ZN3cub18CUB_300001_SM_10006detail11EmptyKernelIvEEvv,@function
        .size           _ZN3cub18CUB_300001_SM_10006detail11EmptyKernelIvEEvv,(.L_x_15 - _ZN3cub18CUB_300001_SM_10006detail11EmptyKernelIvEEvv)
        .other          _ZN3cub18CUB_300001_SM_10006detail11EmptyKernelIvEEvv,@"STO_CUDA_ENTRY STV_DEFAULT"
_ZN3cub18CUB_300001_SM_10006detail11EmptyKernelIvEEvv:
.text._ZN3cub18CUB_300001_SM_10006detail11EmptyKernelIvEEvv:
[----:B------:R-:W-:Y:S01]  /*0000*/  LDC R1, c[0x0][0x37c] ;  /* 0x0000df00ff017b82 */ /* 0x000fe20000000800 */
[----:B------:R-:W-:Y:S05]  /*0010*/  EXIT ;  /* 0x000000000000794d */ /* 0x000fea0003800000 */
.L_x_0:
[----:B------:R-:W-:-:S00]  /*0020*/  BRA `(.L_x_0) ;  /* 0xfffffffc00fc7947 */ /* 0x000fc0000383ffff */
[----:B------:R-:W-:-:S00]  /*0030*/  NOP ;  /* 0x0000000000007918 */ /* 0x000fc00000000000 */
        /* <DEDUP_REMOVED lines=12> */
.L_x_15:


//--------------------- .text._Z8TricountPiS_S_S_iiiiS_i --------------------------
	.section	.text._Z8TricountPiS_S_S_iiiiS_i,"ax",@progbits
	.align	128
        .global         _Z8TricountPiS_S_S_iiiiS_i
        .type           _Z8TricountPiS_S_S_iiiiS_i,@function
        .size           _Z8TricountPiS_S_S_iiiiS_i,(.L_x_16 - _Z8TricountPiS_S_S_iiiiS_i)
        .other          _Z8TricountPiS_S_S_iiiiS_i,@"STO_CUDA_ENTRY STV_DEFAULT"
_Z8TricountPiS_S_S_iiiiS_i:
.text._Z8TricountPiS_S_S_iiiiS_i:
[----:B------:R-:W-:Y:S01]  /*0000*/  LDC R1, c[0x0][0x37c] ;  /* 0x0000df00ff017b82 */ /* 0x000fe20000000800 */
[----:B------:R-:W0:Y:S07]  /*0010*/  S2R R3, SR_TID.X ;  /* 0x0000000000037919 */ /* 0x000e2e0000002100 */
[----:B------:R-:W0:Y:S01]  /*0020*/  S2UR UR4, SR_CTAID.X ;  /* 0x00000000000479c3 */ /* 0x000e220000002500 */
[----:B------:R-:W1:Y:S07]  /*0030*/  LDCU UR5, c[0x0][0x3ac] ;  /* 0x00007580ff0577ac */ /* 0x000e6e0008000800 */
[----:B------:R-:W0:Y:S02]  /*0040*/  LDC R0, c[0x0][0x360] ;  /* 0x0000d800ff007b82 */ /* 0x000e240000000800 */
[----:B0-----:R-:W-:-:S05]  /*0050*/  IMAD R0, R0, UR4, R3 ;  /* 0x0000000400007c24 */ /* 0x001fca000f8e0203 */
[----:B-1----:R-:W-:-:S13]  /*0060*/  ISETP.GE.AND P0, PT, R0, UR5, PT ;  /* 0x0000000500007c0c */ /* 0x002fda000bf06270 */
[----:B------:R-:W-:Y:S05]  /*0070*/  @P0 EXIT ;  /* 0x000000000000094d */ /* 0x000fea0003800000 */
[----:B------:R-:W0:Y:S01]  /*0080*/  LDCU UR4, c[0x0][0x3b8] ;  /* 0x00007700ff0477ac */ /* 0x000e220008000800 */
[----:B------:R-:W1:Y:S01]  /*0090*/  LDCU.64 UR6, c[0x0][0x358] ;  /* 0x00006b00ff0677ac */ /* 0x000e620008000a00 */
[----:B0-----:R-:W-:-:S09]  /*00a0*/  UISETP.NE.AND UP0, UPT, UR4, 0x2, UPT ;  /* 0x000000020400788c */ /* 0x001fd2000bf05270 */
[----:B-1----:R-:W-:Y:S05]  /*00b0*/  BRA.U UP0, `(.L_x_1) ;  /* 0x0000000500307547 */ /* 0x002fea000b800000 */
[----:B------:R-:W0:Y:S01]  /*00c0*/  LDC.64 R2, c[0x0][0x388] ;  /* 0x0000e200ff027b82 */ /* 0x000e220000000a00 */
[----:B------:R-:W1:Y:S01]  /*00d0*/  LDCU UR4, c[0x0][0x3a8] ;  /* 0x00007500ff0477ac */ /* 0x000e620008000800 */
[----:B0-----:R-:W-:-:S05]  /*00e0*/  IMAD.WIDE R2, R0, 0x4, R2 ;  /* 0x0000000400027825 */ /* 0x001fca00078e0202 */
[----:B------:R-:W1:Y:S02]  /*00f0*/  LDG.E R5, desc[UR6][R2.64] ;  /* 0x0000000602057981 */ /* 0x000e64000c1e1900 */
[----:B-1----:R-:W-:-:S13]  /*0100*/  ISETP.GT.AND P0, PT, R5, UR4, PT ;  /* 0x0000000405007c0c */ /* 0x002fda000bf04270 */
[----:B------:R-:W-:Y:S05]  /*0110*/  @!P0 EXIT ;  /* 0x000000000000894d */ /* 0x000fea0003800000 */
[----:B------:R-:W0:Y:S08]  /*0120*/  LDC.64 R2, c[0x0][0x398] ;  /* 0x0000e600ff027b82 */ /* 0x000e300000000a00 */
[----:B------:R-:W1:Y:S08]  /*0130*/  LDC.64 R10, c[0x0][0x380] ;  /* 0x0000e000ff0a7b82 */ /* 0x000e700000000a00 */
[----:B------:R-:W2:Y:S01]  /*0140*/  LDC.64 R6, c[0x0][0x3a0] ;  /* 0x0000e800ff067b82 */ /* 0x000ea20000000a00 */
[----:B0-----:R-:W-:-:S06]  /*0150*/  IMAD.WIDE R2, R0, 0x4, R2 ;  /* 0x0000000400027825 */ /* 0x001fcc00078e0202 */
[----:B------:R-:W3:Y:S01]  /*0160*/  LDG.E R3, desc[UR6][R2.64] ;  /* 0x0000000602037981 */ /* 0x000ee2000c1e1900 */
[----:B-1----:R-:W-:-:S05]  /*0170*/  IMAD.WIDE R8, R5, 0x4, R10 ;  /* 0x0000000405087825 */ /* 0x002fca00078e020a */
[----:B------:R-:W4:Y:S01]  /*0180*/  LDG.E R12, desc[UR6][R8.64+0x4] ;  /* 0x00000406080c7981 */ /* 0x000f22000c1e1900 */
[----:B------:R-:W-:-:S03]  /*0190*/  VIADD R5, R5, 0x1 ;  /* 0x0000000105057836 */ /* 0x000fc60000000000 */
[----:B------:R-:W4:Y:S02]  /*01a0*/  LDG.E R4, desc[UR6][R8.64] ;  /* 0x0000000608047981 */ /* 0x000f24000c1e1900 */
[----:B--2---:R-:W-:Y:S01]  /*01b0*/  ISETP.NE.AND P0, PT, R5, R6, PT ;  /* 0x000000060500720c */ /* 0x004fe20003f05270 */
[----:B---3--:R-:W-:-:S03]  /*01c0*/  VIADD R13, R3, 0x1 ;  /* 0x00000001030d7836 */ /* 0x008fc60000000000 */
[----:B----4-:R-:W-:Y:S02]  /*01d0*/  SEL R5, R12, R7, P0 ;  /* 0x000000070c057207 */ /* 0x010fe40000000000 */
[----:B------:R-:W-:Y:S01]  /*01e0*/  ISETP.NE.AND P0, PT, R13, R6, PT ;  /* 0x000000060d00720c */ /* 0x000fe20003f05270 */
[----:B------:R-:W-:-:S12]  /*01f0*/  IMAD.WIDE R2, R3, 0x4, R10 ;  /* 0x0000000403027825 */ /* 0x000fd800078e020a */
[----:B------:R0:W5:Y:S01]  /*0200*/  @P0 LDG.E R7, desc[UR6][R2.64+0x4] ;  /* 0x0000040602070981 */ /* 0x000162000c1e1900 */
[----:B------:R-:W-:-:S05]  /*0210*/  IMAD.IADD R5, R5, 0x1, -R4 ;  /* 0x0000000105057824 */ /* 0x000fca00078e0a04 */
[----:B------:R-:W-:-:S13]  /*0220*/  ISETP.GE.AND P1, PT, R5, 0x1, PT ;  /* 0x000000010500780c */ /* 0x000fda0003f26270 */
[----:B0-----:R-:W-:Y:S05]  /*0230*/  @!P1 EXIT ;  /* 0x000000000000994d */ /* 0x001fea0003800000 */
[----:B------:R-:W2:Y:S01]  /*0240*/  LDG.E R6, desc[UR6][R2.64] ;  /* 0x0000000602067981 */ /* 0x000ea2000c1e1900 */
[----:B------:R-:W0:Y:S01]  /*0250*/  LDC.64 R8, c[0x0][0x390] ;  /* 0x0000e400ff087b82 */ /* 0x000e220000000a00 */
[----:B------:R-:W-:Y:S01]  /*0260*/  UMOV UR4, URZ ;  /* 0x000000ff00047c82 */ /* 0x000fe20008000000 */
[----:B0-----:R-:W-:Y:S01]  /*0270*/  IMAD.WIDE R8, R0, 0x4, R8 ;  /* 0x0000000400087825 */ /* 0x001fe200078e0208 */
[----:B--2---:R-:W-:-:S05]  /*0280*/  LOP3.LUT R6, RZ, R6, RZ, 0x33, !PT ;  /* 0x00000006ff067212 */ /* 0x004fca00078e33ff */
[----:B-----5:R-:W-:-:S07]  /*0290*/  IMAD.IADD R0, R7, 0x1, R6 ;  /* 0x0000000107007824 */ /* 0x020fce00078e0206 */
.L_x_7:
[----:B------:R-:W2:Y:S01]  /*02a0*/  LDG.E R10, desc[UR6][R2.64] ;  /* 0x00000006020a7981 */ /* 0x000ea2000c1e1900 */
[----:B01----:R-:W0:Y:S01]  /*02b0*/  LDC.64 R6, c[0x0][0x388] ;  /* 0x0000e200ff067b82 */ /* 0x003e220000000a00 */
[----:B------:R-:W-:Y:S01]  /*02c0*/  IADD3 R11, PT, PT, R4, UR4, RZ ;  /* 0x00000004040b7c10 */ /* 0x000fe2000fffe0ff */
[----:B------:R-:W-:Y:S04]  /*02d0*/  BSSY.RECONVERGENT B0, `(.L_x_2) ;  /* 0x0000025000007945 */ /* 0x000fe80003800200 */
[----:B0-----:R-:W-:-:S04]  /*02e0*/  IMAD.WIDE R6, R11, 0x4, R6 ;  /* 0x000000040b067825 */ /* 0x001fc800078e0206 */
[----:B--2---:R-:W-:-:S05]  /*02f0*/  IMAD.IADD R15, R0, 0x1, R10 ;  /* 0x00000001000f7824 */ /* 0x004fca00078e020a */
[----:B------:R-:W-:-:S13]  /*0300*/  ISETP.GT.AND P0, PT, R10, R15, PT ;  /* 0x0000000f0a00720c */ /* 0x000fda0003f04270 */
[----:B------:R-:W-:Y:S05]  /*0310*/  @P0 BRA `(.L_x_3) ;  /* 0x0000000000800947 */ /* 0x000fea0003800000 */
[----:B------:R-:W0:Y:S01]  /*0320*/  LDC.64 R12, c[0x0][0x3b0] ;  /* 0x0000ec00ff0c7b82 */ /* 0x000e220000000a00 */
[----:B------:R-:W-:Y:S01]  /*0330*/  IMAD.IADD R14, R10, 0x1, R15 ;  /* 0x000000010a0e7824 */ /* 0x000fe200078e020f */
[----:B------:R-:W2:Y:S04]  /*0340*/  LDG.E R17, desc[UR6][R6.64] ;  /* 0x0000000606117981 */ /* 0x000ea8000c1e1900 */
[----:B------:R-:W-:-:S04]  /*0350*/  LEA.HI R11, R14, R14, RZ, 0x1 ;  /* 0x0000000e0e0b7211 */ /* 0x000fc800078f08ff */
[----:B------:R-:W-:-:S05]  /*0360*/  SHF.R.S32.HI R11, RZ, 0x1, R11 ;  /* 0x00000001ff0b7819 */ /* 0x000fca000001140b */
[----:B0-----:R-:W-:-:S06]  /*0370*/  IMAD.WIDE R12, R11, 0x4, R12 ;  /* 0x000000040b0c7825 */ /* 0x001fcc00078e020c */
[----:B------:R-:W2:Y:S01]  /*0380*/  LDG.E R12, desc[UR6][R12.64] ;  /* 0x000000060c0c7981 */ /* 0x000ea2000c1e1900 */
[----:B------:R-:W-:Y:S01]  /*0390*/  BSSY.RELIABLE B1, `(.L_x_4) ;  /* 0x0000015000017945 */ /* 0x000fe20003800100 */
[----:B--2---:R-:W-:-:S13]  /*03a0*/  ISETP.NE.AND P0, PT, R12, R17, PT ;  /* 0x000000110c00720c */ /* 0x004fda0003f05270 */
[----:B------:R-:W-:Y:S05]  /*03b0*/  @!P0 BRA `(.L_x_5) ;  /* 0x0000000000388947 */ /* 0x000fea0003800000 */
[----:B------:R-:W0:Y:S02]  /*03c0*/  LDC.64 R6, c[0x0][0x3b0] ;  /* 0x0000ec00ff067b82 */ /* 0x000e240000000a00 */
.L_x_6:
[----:B------:R-:W-:-:S13]  /*03d0*/  ISETP.GE.AND P0, PT, R12, R17, PT ;  /* 0x000000110c00720c */ /* 0x000fda0003f06270 */
[C---:B------:R-:W-:Y:S02]  /*03e0*/  @!P0 VIADD R10, R11.reuse, 0x1 ;  /* 0x000000010b0a8836 */ /* 0x040fe40000000000 */
[----:B------:R-:W-:-:S05]  /*03f0*/  @P0 VIADD R15, R11, 0xffffffff ;  /* 0xffffffff0b0f0836 */ /* 0x000fca0000000000 */
[----:B------:R-:W-:-:S13]  /*0400*/  ISETP.GT.AND P0, PT, R10, R15, PT ;  /* 0x0000000f0a00720c */ /* 0x000fda0003f04270 */
[----:B------:R-:W-:Y:S05]  /*0410*/  @P0 BREAK.RELIABLE B1 ;  /* 0x0000000000010942 */ /* 0x000fea0003800100 */
[----:B------:R-:W-:Y:S05]  /*0420*/  @P0 BRA `(.L_x_3) ;  /* 0x00000000003c0947 */ /* 0x000fea0003800000 */
[----:B------:R-:W-:-:S05]  /*0430*/  IMAD.IADD R14, R10, 0x1, R15 ;  /* 0x000000010a0e7824 */ /* 0x000fca00078e020f */
[----:B------:R-:W-:-:S04]  /*0440*/  LEA.HI R11, R14, R14, RZ, 0x1 ;  /* 0x0000000e0e0b7211 */ /* 0x000fc800078f08ff */
[----:B------:R-:W-:-:S05]  /*0450*/  SHF.R.S32.HI R11, RZ, 0x1, R11 ;  /* 0x00000001ff0b7819 */ /* 0x000fca000001140b */
[----:B0-----:R-:W-:-:S06]  /*0460*/  IMAD.WIDE R12, R11, 0x4, R6 ;  /* 0x000000040b0c7825 */ /* 0x001fcc00078e0206 */
[----:B------:R-:W2:Y:S02]  /*0470*/  LDG.E R12, desc[UR6][R12.64] ;  /* 0x000000060c0c7981 */ /* 0x000ea4000c1e1900 */
[----:B--2---:R-:W-:-:S13]  /*0480*/  ISETP.NE.AND P0, PT, R12, R17, PT ;  /* 0x000000110c00720c */ /* 0x004fda0003f05270 */
[----:B------:R-:W-:Y:S05]  /*0490*/  @P0 BRA `(.L_x_6) ;  /* 0xfffffffc00cc0947 */ /* 0x000fea000383ffff */
.L_x_5:
[----:B------:R-:W-:-:S04]  /*04a0*/  IADD3 R14, PT, PT, R14, 0x3, RZ ;  /* 0x000000030e0e7810 */ /* 0x000fc80007ffe0ff */
[----:B------:R-:W-:-:S13]  /*04b0*/  ISETP.GE.U32.AND P0, PT, R14, 0x2, PT ;  /* 0x000000020e00780c */ /* 0x000fda0003f06070 */
[----:B------:R-:W-:Y:S05]  /*04c0*/  @!P0 BREAK.RELIABLE B1 ;  /* 0x0000000000018942 */ /* 0x000fea0003800100 */
[----:B------:R-:W-:Y:S05]  /*04d0*/  @!P0 BRA `(.L_x_3) ;  /* 0x0000000000108947 */ /* 0x000fea0003800000 */
[----:B------:R-:W-:Y:S05]  /*04e0*/  BSYNC.RELIABLE B1 ;  /* 0x0000000000017941 */ /* 0x000fea0003800100 */
.L_x_4:
[----:B------:R-:W2:Y:S02]  /*04f0*/  LDG.E R6, desc[UR6][R8.64] ;  /* 0x0000000608067981 */ /* 0x000ea4000c1e1900 */
[----:B--2---:R-:W-:-:S05]  /*0500*/  VIADD R7, R6, 0x1 ;  /* 0x0000000106077836 */ /* 0x004fca0000000000 */
[----:B------:R1:W-:Y:S02]  /*0510*/  STG.E desc[UR6][R8.64], R7 ;  /* 0x0000000708007986 */ /* 0x0003e4000c101906 */
.L_x_3:
[----:B------:R-:W-:Y:S05]  /*0520*/  BSYNC.RECONVERGENT B0 ;  /* 0x0000000000007941 */ /* 0x000fea0003800200 */
.L_x_2:
[----:B------:R-:W-:Y:S05]  /*0530*/  WARPSYNC.ALL ;  /* 0x0000000000007948 */ /* 0x000fea0003800000 */
[----:B------:R-:W-:-:S06]  /*0540*/  UIADD3 UR4, UPT, UPT, UR4, 0x1, URZ ;  /* 0x0000000104047890 */ /* 0x000fcc000fffe0ff */
[----:B------:R-:W-:-:S13]  /*0550*/  ISETP.NE.AND P0, PT, R5, UR4, PT ;  /* 0x0000000405007c0c */ /* 0x000fda000bf05270 */
[----:B------:R-:W-:Y:S05]  /*0560*/  @!P0 EXIT ;  /* 0x000000000000894d */ /* 0x000fea0003800000 */
[----:B------:R-:W-:Y:S05]  /*0570*/  BRA `(.L_x_7) ;  /* 0xfffffffc00487947 */ /* 0x000fea000383ffff */
.L_x_1:
[----:B------:R-:W0:Y:S08]  /*0580*/  LDC.64 R2, c[0x0][0x388] ;  /* 0x0000e200ff027b82 */ /* 0x000e300000000a00 */
[----:B------:R-:W1:Y:S01]  /*0590*/  LDC R16, c[0x0][0x3a8] ;  /* 0x0000ea00ff107b82 */ /* 0x000e620000000800 */
[----:B0-----:R-:W-:-:S05]  /*05a0*/  IMAD.WIDE R2, R0, 0x4, R2 ;  /* 0x0000000400027825 */ /* 0x001fca00078e0202 */
[----:B------:R-:W1:Y:S02]  /*05b0*/  LDG.E R5, desc[UR6][R2.64] ;  /* 0x0000000602057981 */ /* 0x000e64000c1e1900 */
[----:B-1----:R-:W-:-:S13]  /*05c0*/  ISETP.GT.AND P0, PT, R5, R16, PT ;  /* 0x000000100500720c */ /* 0x002fda0003f04270 */
[----:B------:R-:W-:Y:S05]  /*05d0*/  @P0 EXIT ;  /* 0x000000000000094d */ /* 0x000fea0003800000 */
[----:B------:R-:W0:Y:S01]  /*05e0*/  LDC.64 R2, c[0x0][0x398] ;  /* 0x0000e600ff027b82 */ /* 0x000e220000000a00 */
[----:B------:R-:W1:Y:S07]  /*05f0*/  LDCU UR4, c[0x0][0x3a4] ;  /* 0x00007480ff0477ac */ /* 0x000e6e0008000800 */
[----:B------:R-:W2:Y:S01]  /*0600*/  LDC.64 R8, c[0x0][0x380] ;  /* 0x0000e000ff087b82 */ /* 0x000ea20000000a00 */
[----:B0-----:R-:W-:-:S06]  /*0610*/  IMAD.WIDE R10, R0, 0x4, R2 ;  /* 0x00000004000a7825 */ /* 0x001fcc00078e0202 */
[----:B------:R-:W3:Y:S01]  /*0620*/  LDG.E R11, desc[UR6][R10.64] ;  /* 0x000000060a0b7981 */ /* 0x000ee2000c1e1900 */
[----:B--2---:R-:W-:-:S05]  /*0630*/  IMAD.WIDE R6, R5, 0x4, R8 ;  /* 0x0000000405067825 */ /* 0x004fca00078e0208 */
[----:B------:R-:W1:Y:S04]  /*0640*/  LDG.E R12, desc[UR6][R6.64+0x4] ;  /* 0x00000406060c7981 */ /* 0x000e68000c1e1900 */
[----:B------:R-:W2:Y:S01]  /*0650*/  LDG.E R4, desc[UR6][R6.64] ;  /* 0x0000000606047981 */ /* 0x000ea2000c1e1900 */
[C---:B---3--:R-:W-:Y:S01]  /*0660*/  ISETP.NE.AND P0, PT, R11.reuse, R16, PT ;  /* 0x000000100b00720c */ /* 0x048fe20003f05270 */
[----:B------:R-:W-:-:S05]  /*0670*/  IMAD.WIDE R2, R11, 0x4, R8 ;  /* 0x000000040b027825 */ /* 0x000fca00078e0208 */
[----:B------:R-:W3:Y:S04]  /*0680*/  LDG.E R13, desc[UR6][R2.64+0x4] ;  /* 0x00000406020d7981 */ /* 0x000ee8000c1e1900 */
[----:B------:R-:W3:Y:S03]  /*0690*/  LDG.E R14, desc[UR6][R2.64] ;  /* 0x00000006020e7981 */ /* 0x000ee6000c1e1900 */
[----:B------:R-:W-:-:S06]  /*06a0*/  @!P0 IMAD.WIDE R8, R16, 0x4, R8 ;  /* 0x0000000410088825 */ /* 0x000fcc00078e0208 */
[----:B------:R-:W4:Y:S01]  /*06b0*/  @!P0 LDG.E R8, desc[UR6][R8.64] ;  /* 0x0000000608088981 */ /* 0x000f22000c1e1900 */
[----:B------:R-:W-:-:S04]  /*06c0*/  ISETP.NE.AND P1, PT, R5, R16, PT ;  /* 0x000000100500720c */ /* 0x000fc80003f25270 */
[----:B-1----:R-:W-:-:S05]  /*06d0*/  SEL R5, R12, UR4, P1 ;  /* 0x000000040c057c07 */ /* 0x002fca0008800000 */
[----:B--2---:R-:W-:-:S05]  /*06e0*/  IMAD.IADD R5, R5, 0x1, -R4 ;  /* 0x0000000105057824 */ /* 0x004fca00078e0a04 */
[----:B------:R-:W-:Y:S01]  /*06f0*/  ISETP.GE.AND P1, PT, R5, 0x1, PT ;  /* 0x000000010500780c */ /* 0x000fe20003f26270 */
[----:B---3--:R-:W-:Y:S01]  /*0700*/  IMAD.IADD R11, R13, 0x1, -R14 ;  /* 0x000000010d0b7824 */ /* 0x008fe200078e0a0e */
[----:B----4-:R-:W-:-:S11]  /*0710*/  @!P0 IADD3 R11, PT, PT, -R8, UR4, RZ ;  /* 0x00000004080b8c10 */ /* 0x010fd6000fffe1ff */
[----:B------:R-:W-:Y:S05]  /*0720*/  @!P1 EXIT ;  /* 0x000000000000994d */ /* 0x000fea0003800000 */
[----:B------:R-:W0:Y:S01]  /*0730*/  LDC.64 R6, c[0x0][0x390] ;  /* 0x0000e400ff067b82 */ /* 0x000e220000000a00 */
[----:B------:R-:W-:Y:S01]  /*0740*/  IADD3 R11, PT, PT, R11, -0x1, RZ ;  /* 0xffffffff0b0b7810 */ /* 0x000fe20007ffe0ff */
[----:B------:R-:W-:Y:S02]  /*0750*/  IMAD.MOV.U32 R10, RZ, RZ, RZ ;  /* 0x000000ffff0a7224 */ /* 0x000fe400078e00ff */
[----:B0-----:R-:W-:-:S07]  /*0760*/  IMAD.WIDE R6, R0, 0x4, R6 ;  /* 0x0000000400067825 */ /* 0x001fce00078e0206 */
.L_x_13:
[----:B------:R-:W2:Y:S01]  /*0770*/  LDG.E R0, desc[UR6][R2.64] ;  /* 0x0000000602007981 */ /* 0x000ea2000c1e1900 */
[----:B01----:R-:W0:Y:S01]  /*0780*/  LDC.64 R8, c[0x0][0x388] ;  /* 0x0000e200ff087b82 */ /* 0x003e220000000a00 */
[----:B------:R-:W-:Y:S01]  /*0790*/  IMAD.IADD R13, R4, 0x1, R10 ;  /* 0x00000001040d7824 */ /* 0x000fe200078e020a */
[----:B------:R-:W-:Y:S01]  /*07a0*/  BSSY.RECONVERGENT B0, `(.L_x_8) ;  /* 0x0000027000007945 */ /* 0x000fe20003800200 */
[----:B------:R-:W-:-:S05]  /*07b0*/  VIADD R10, R10, 0x1 ;  /* 0x000000010a0a7836 */ /* 0x000fca0000000000 */
[----:B------:R-:W-:Y:S01]  /*07c0*/  ISETP.NE.AND P0, PT, R10, R5, PT ;  /* 0x000000050a00720c */ /* 0x000fe20003f05270 */
[----:B0-----:R-:W-:Y:S01]  /*07d0*/  IMAD.WIDE R8, R13, 0x4, R8 ;  /* 0x000000040d087825 */ /* 0x001fe200078e0208 */
[----:B--2---:R-:W-:-:S04]  /*07e0*/  IADD3 R15, PT, PT, R11, R0, RZ ;  /* 0x000000000b0f7210 */ /* 0x004fc80007ffe0ff */
        /* <DEDUP_REMOVED lines=13> */
.L_x_12:
[----:B------:R-:W-:-:S13]  /*08c0*/  ISETP.GE.AND P1, PT, R12, R19, PT ;  /* 0x000000130c00720c */ /* 0x000fda0003f26270 */
[C---:B------:R-:W-:Y:S02]  /*08d0*/  @!P1 VIADD R0, R17.reuse, 0x1 ;  /* 0x0000000111009836 */ /* 0x040fe40000000000 */
[----:B------:R-:W-:-:S05]  /*08e0*/  @P1 VIADD R15, R17, 0xffffffff ;  /* 0xffffffff110f1836 */ /* 0x000fca0000000000 */
[----:B------:R-:W-:-:S13]  /*08f0*/  ISETP.GT.AND P1, PT, R0, R15, PT ;  /* 0x0000000f0000720c */ /* 0x000fda0003f24270 */
[----:B------:R-:W-:Y:S05]  /*0900*/  @P1 BREAK.RELIABLE B1 ;  /* 0x0000000000011942 */ /* 0x000fea0003800100 */
[----:B------:R-:W-:Y:S05]  /*0910*/  @P1 BRA `(.L_x_9) ;  /* 0x00000000003c1947 */ /* 0x000fea0003800000 */
[----:B------:R-:W-:-:S04]  /*0920*/  IADD3 R16, PT, PT, R0, R15, RZ ;  /* 0x0000000f00107210 */ /* 0x000fc80007ffe0ff */
[----:B------:R-:W-:-:S04]  /*0930*/  LEA.HI R17, R16, R16, RZ, 0x1 ;  /* 0x0000001010117211 */ /* 0x000fc800078f08ff */
[----:B------:R-:W-:-:S05]  /*0940*/  SHF.R.S32.HI R17, RZ, 0x1, R17 ;  /* 0x00000001ff117819 */ /* 0x000fca0000011411 */
[----:B0-----:R-:W-:-:S06]  /*0950*/  IMAD.WIDE R12, R17, 0x4, R8 ;  /* 0x00000004110c7825 */ /* 0x001fcc00078e0208 */
[----:B------:R-:W2:Y:S02]  /*0960*/  LDG.E R12, desc[UR6][R12.64] ;  /* 0x000000060c0c7981 */ /* 0x000ea4000c1e1900 */
[----:B--2---:R-:W-:-:S13]  /*0970*/  ISETP.NE.AND P1, PT, R12, R19, PT ;  /* 0x000000130c00720c */ /* 0x004fda0003f25270 */
[----:B------:R-:W-:Y:S05]  /*0980*/  @P1 BRA `(.L_x_12) ;  /* 0xfffffffc00cc1947 */ /* 0x000fea000383ffff */
.L_x_11:
[----:B------:R-:W-:-:S05]  /*0990*/  VIADD R16, R16, 0x3 ;  /* 0x0000000310107836 */ /* 0x000fca0000000000 */
[----:B------:R-:W-:-:S13]  /*09a0*/  ISETP.GE.U32.AND P1, PT, R16, 0x2, PT ;  /* 0x000000021000780c */ /* 0x000fda0003f26070 */
[----:B------:R-:W-:Y:S05]  /*09b0*/  @!P1 BREAK.RELIABLE B1 ;  /* 0x0000000000019942 */ /* 0x000fea0003800100 */
[----:B------:R-:W-:Y:S05]  /*09c0*/  @!P1 BRA `(.L_x_9) ;  /* 0x0000000000109947 */ /* 0x000fea0003800000 */
[----:B------:R-:W-:Y:S05]  /*09d0*/  BSYNC.RELIABLE B1 ;  /* 0x0000000000017941 */ /* 0x000fea0003800100 */
.L_x_10:
[----:B------:R-:W2:Y:S02]  /*09e0*/  LDG.E R0, desc[UR6][R6.64] ;  /* 0x0000000606007981 */ /* 0x000ea4000c1e1900 */
[----:B--2---:R-:W-:-:S05]  /*09f0*/  VIADD R9, R0, 0x1 ;  /* 0x0000000100097836 */ /* 0x004fca0000000000 */
[----:B------:R1:W-:Y:S02]  /*0a00*/  STG.E desc[UR6][R6.64], R9 ;  /* 0x0000000906007986 */ /* 0x0003e4000c101906 */
.L_x_9:
[----:B------:R-:W-:Y:S05]  /*0a10*/  BSYNC.RECONVERGENT B0 ;  /* 0x0000000000007941 */ /* 0x000fea0003800200 */
.L_x_8:
[----:B------:R-:W-:Y:S05]  /*0a20*/  @P0 BRA `(.L_x_13) ;  /* 0xfffffffc00500947 */ /* 0x000fea000383ffff */
[----:B------:R-:W-:Y:S05]  /*0a30*/  EXIT ;  /* 0x000000000000794d */ /* 0x000fea0003800000 */
.L_x_14:
        /* <DEDUP_REMOVED lines=12> */
.L_x_16:


//--------------------- .nv.shared.reserved.0     --------------------------
	.section	.nv.shared.reserved.0,"aw",@nobits
	.weak		__nv_reservedSMEM_offset_0_alias
	.size		__nv_reservedSMEM_offset_0_alias, 0, 64
	.other		__nv_reservedSMEM_offset_0_alias,@"STO_CUDA_RESERVED_SHARED STV_DEFAULT"
__nv_reservedSMEM_offset_0_alias:
	.zero		0
	.zero		64


//--------------------- .nv.global                --------------------------
	.section	.nv.global,"aw",@nobits
.nv.global:
	.type		_ZN34_INTERNAL_87582cfe_4_k_cu_ae71db006thrust24THRUST_300001_SM_1000_NS3seqE,@object
	.size		_ZN34_INTERNAL_87582cfe_4_k_cu_ae71db006thrust24THRUST_300001_SM_1000_NS3seqE,(_ZN34_INTERNAL_87582cfe_4_k_cu_ae71db004cuda3std3__48in_placeE - _ZN34_INTERNAL_87582cfe_4_k_cu_ae71db006thrust24THRUST_300001_SM_1000_NS3seqE)
_ZN34_INTERNAL_87582cfe_4_k_cu_ae71db006thrust24THRUST_300001_SM_1000_NS3seqE:
	.zero		1
	.type		_ZN34_INTERNAL_87582cfe_4_k_cu_ae71db004cuda3std3__48in_placeE,@object
	.size		_ZN34_INTERNAL_87582cfe_4_k_cu_ae71db004cuda3std3__48in_placeE,(_ZN34_INTERNAL_87582cfe_4_k_cu_ae71db004cuda3std6ranges3__45__cpo4sizeE - _ZN34_INTERNAL_87582cfe_4_k_cu_ae71db004cuda3std3__48in_placeE)
_ZN34_INTERNAL_87582cfe_4_k_cu_ae71db004cuda3std3__48in_placeE:
	.zero		1
	.type		_ZN34_INTERNAL_87582cfe_4_k_cu_ae71db004cuda3std6ranges3__45__cpo4sizeE,@object
	.size		_ZN34_INTERNAL_87582cfe_4_k_cu_ae71db004cuda3std6ranges3__45__cpo4sizeE,(_ZN34_INTERNAL_87582cfe_4_k_cu_ae71db006thrust24THRUST_300001_SM_1000_NS12placeholders2_3E - _ZN34_INTERNAL_87582cfe_4_k_cu_ae71db004cuda3std6ranges3__45__cpo4sizeE)
_ZN34_INTERNAL_87582cfe_4_k_cu_ae71db004cuda3std6ranges3__45__cpo4sizeE:
	.zero		1
	.type		_ZN34_INTERNAL_87582cfe_4_k_cu_ae71db006thrust24THRUST_300001_SM_1000_NS12placeholders2_3E,@object
	.size		_ZN34_INTERNAL_87582cfe_4_k_cu_ae71db006thrust24THRUST_300001_SM_1000_NS12placeholders2_3E,(_ZN34_INTERNAL_87582cfe_4_k_cu_ae71db004cuda3std3__45__cpo6cbeginE - _ZN34_INTERNAL_87582cfe_4_k_cu_ae71db006thrust24THRUST_300001_SM_1000_NS12placeholders2_3E)
_ZN34_INTERNAL_87582cfe_4_k_cu_ae71db006thrust24THRUST_300001_SM_1000_NS12placeholders2_3E:
	.zero		1
	.type		_ZN34_INTERNAL_87582cfe_4_k_cu_ae71db004cuda3std3__45__cpo6cbeginE,@object
	.size		_ZN34_INTERNAL_87582cfe_4_k_cu_ae71db004cuda3std3__45__cpo6cbeginE,(_ZN34_INTERNAL_87582cfe_4_k_cu_ae71db004cuda3std6ranges3__45__cpo6cbeginE - _ZN34_INTERNAL_87582cfe_4_k_cu_ae71db004cuda3std3__45__cpo6cbeginE)
_ZN34_INTERNAL_87582cfe_4_k_cu_ae71db004cuda3std3__45__cpo6cbeginE:
	.zero		1
	.type		_ZN34_INTERNAL_87582cfe_4_k_cu_ae71db004cuda3std6ranges3__45__cpo6cbeginE,@object
	.size		_ZN34_INTERNAL_87582cfe_4_k_cu_ae71db004cuda3std6ranges3__45__cpo6cbeginE,(_ZN34_INTERNAL_87582cfe_4_k_cu_ae71db006thrust24THRUST_300001_SM_1000_NS12placeholders2_7E - _ZN34_INTERNAL_87582cfe_4_k_cu_ae71db004cuda3std6ranges3__45__cpo6cbeginE)
_ZN34_INTERNAL_87582cfe_4_k_cu_ae71db004cuda3std6ranges3__45__cpo6cbeginE:
	.zero		1
	.type		_ZN34_INTERNAL_87582cfe_4_k_cu_ae71db006thrust24THRUST_300001_SM_1000_NS12placeholders2_7E,@object
	.size		_ZN34_INTERNAL_87582cfe_4_k_cu_ae71db006thrust24THRUST_300001_SM_1000_NS12placeholders2_7E,(_ZN34_INTERNAL_87582cfe_4_k_cu_ae71db004cuda3std3__45__cpo7crbeginE - _ZN34_INTERNAL_87582cfe_4_k_cu_ae71db006thrust24THRUST_300001_SM_1000_NS12placeholders2_7E)
_ZN34_INTERNAL_87582cfe_4_k_cu_ae71db006thrust24THRUST_300001_SM_1000_NS12placeholders2_7E:
	.zero		1
	.type		_ZN34_INTERNAL_87582cfe_4_k_cu_ae71db004cuda3std3__45__cpo7crbeginE,@object
	.size		_ZN34_INTERNAL_87582cfe_4_k_cu_ae71db004cuda3std3__45__cpo7crbeginE,(_ZN34_INTERNAL_87582cfe_4_k_cu_ae71db004cuda3std6ranges3__45__cpo4nextE - _ZN34_INTERNAL_87582cfe_4_k_cu_ae71db004cuda3std3__45__cpo7crbeginE)
_ZN34_INTERNAL_87582cfe_4_k_cu_ae71db004cuda3std3__45__cpo7crbeginE:
	.zero		1
	.type		_ZN34_INTERNAL_87582cfe_4_k_cu_ae71db004cuda3std6ranges3__45__cpo4nextE,@object
	.size		_ZN34_INTERNAL_87582cfe_4_k_cu_ae71db004cuda3std6ranges3__45__cpo4nextE,(_ZN34_INTERNAL_87582cfe_4_k_cu_ae71db004cuda3std6ranges3__45__cpo4swapE - _ZN34_INTERNAL_87582cfe_4_k_cu_ae71db004cuda3std6ranges3__45__cpo4nextE)
_ZN34_INTERNAL_87582cfe_4_k_cu_ae71db004cuda3std6ranges3__45__cpo4nextE:
	.zero		1
	.type		_ZN34_INTERNAL_87582cfe_4_k_cu_ae71db004cuda3std6ranges3__45__cpo4swapE,@object
	.size		_ZN34_INTERNAL_87582cfe_4_k_cu_ae71db004cuda3std6ranges3__45__cpo4swapE,(_ZN34_INTERNAL_87582cfe_4_k_cu_ae71db006thrust24THRUST_300001_SM_1000_NS8cuda_cub10par_nosyncE - _ZN34_INTERNAL_87582cfe_4_k_cu_ae71db004cuda3std6ranges3__45__cpo4swapE)
_ZN34_INTERNAL_87582cfe_4_k_cu_ae71db004cuda3std6ranges3__45__cpo4swapE:
	.zero		1
	.type		_ZN34_INTERNAL_87582cfe_4_k_cu_ae71db006thrust24THRUST_300001_SM_1000_NS8cuda_cub10par_nosyncE,@object
	.size		_ZN34_INTERNAL_87582cfe_4_k_cu_ae71db006thrust24THRUST_300001_SM_1000_NS8cuda_cub10par_nosyncE,(_ZN34_INTERNAL_87582cfe_4_k_cu_ae71db006thrust24THRUST_300001_SM_1000_NS12placeholders2_9E - _ZN34_INTERNAL_87582cfe_4_k_cu_ae71db006thrust24THRUST_300001_SM_1000_NS8cuda_cub10par_nosyncE)
_ZN34_INTERNAL_87582cfe_4_k_cu_ae71db006thrust24THRUST_300001_SM_1000_NS8cuda_cub10par_nosyncE:
	.zero		1
	.type		_ZN34_INTERNAL_87582cfe_4_k_cu_ae71db006thrust24THRUST_300001_SM_1000_NS12placeholders2_9E,@object
	.size		_ZN34_INTERNAL_87582cfe_4_k_cu_ae71db006thrust24THRUST_300001_SM_1000_NS12placeholders2_9E,(_ZN34_INTERNAL_87582cfe_4_k_cu_ae71db004cuda3std3__436_GLOBAL__N__87582cfe_4_k_cu_ae71db006ignoreE - _ZN34_INTERNAL_87582cfe_4_k_cu_ae71db006thrust24THRUST_300001_SM_1000_NS12placeholders2_9E)
_ZN34_INTERNAL_87582cfe_4_k_cu_ae71db006thrust24THRUST_300001_SM_1000_NS12placeholders2_9E:
	.zero		1
	.type		_ZN34_INTERNAL_87582cfe_4_k_cu_ae71db004cuda3std3__436_GLOBAL__N__87582cfe_4_k_cu_ae71db006ignoreE,@object
	.size		_ZN34_INTERNAL_87582cfe_4_k_cu_ae71db004cuda3std3__436_GLOBAL__N__87582cfe_4_k_cu_ae71db006ignoreE,(_ZN34_INTERNAL_87582cfe_4_k_cu_ae71db004cuda3std6ranges3__45__cpo4dataE - _ZN34_INTERNAL_87582cfe_4_k_cu_ae71db004cuda3std3__436_GLOBAL__N__87582cfe_4_k_cu_ae71db006ignoreE)
_ZN34_INTERNAL_87582cfe_4_k_cu_ae71db004cuda3std3__436_GLOBAL__N__87582cfe_4_k_cu_ae71db006ignoreE:
	.zero		1
	.type		_ZN34_INTERNAL_87582cfe_4_k_cu_ae71db004cuda3std6ranges3__45__cpo4dataE,@object
	.size		_ZN34_INTERNAL_87582cfe_4_k_cu_ae71db004cuda3std6ranges3__45__cpo4dataE,(_ZN34_INTERNAL_87582cfe_4_k_cu_ae71db006thrust24THRUST_300001_SM_1000_NS12placeholders2_1E - _ZN34_INTERNAL_87582cfe_4_k_cu_ae71db004cuda3std6ranges3__45__cpo4dataE)
_ZN34_INTERNAL_87582cfe_4_k_cu_ae71db004cuda3std6ranges3__45__cpo4dataE:
	.zero		1
	.type		_ZN34_INTERNAL_87582cfe_4_k_cu_ae71db006thrust24THRUST_300001_SM_1000_NS12placeholders2_1E,@object
	.size		_ZN34_INTERNAL_87582cfe_4_k_cu_ae71db006thrust24THRUST_300001_SM_1000_NS12placeholders2_1E,(_ZN34_INTERNAL_87582cfe_4_k_cu_ae71db004cuda3std3__45__cpo5beginE - _ZN34_INTERNAL_87582cfe_4_k_cu_ae71db006thrust24THRUST_300001_SM_1000_NS12placeholders2_1E)
_ZN34_INTERNAL_87582cfe_4_k_cu_ae71db006thrust24THRUST_300001_SM_1000_NS12placeholders2_1E:
	.zero		1
	.type		_ZN34_INTERNAL_87582cfe_4_k_cu_ae71db004cuda3std3__45__cpo5beginE,@object
	.size		_ZN34_INTERNAL_87582cfe_4_k_cu_ae71db004cuda3std3__45__cpo5beginE,(_ZN34_INTERNAL_87582cfe_4_k_cu_ae71db004cuda3std6ranges3__45__cpo5beginE - _ZN34_INTERNAL_87582cfe_4_k_cu_ae71db004cuda3std3__45__cpo5beginE)
_ZN34_INTERNAL_87582cfe_4_k_cu_ae71db004cuda3std3__45__cpo5beginE:
	.zero		1
	.type		_ZN34_INTERNAL_87582cfe_4_k_cu_ae71db004cuda3std6ranges3__45__cpo5beginE,@object
	.size		_ZN34_INTERNAL_87582cfe_4_k_cu_ae71db004cuda3std6ranges3__45__cpo5beginE,(_ZN34_INTERNAL_87582cfe_4_k_cu_ae71db006thrust24THRUST_300001_SM_1000_NS12placeholders2_5E - _ZN34_INTERNAL_87582cfe_4_k_cu_ae71db004cuda3std6ranges3__45__cpo5beginE)
_ZN34_INTERNAL_87582cfe_4_k_cu_ae71db004cuda3std6ranges3__45__cpo5beginE:
	.zero		1
	.type		_ZN34_INTERNAL_87582cfe_4_k_cu_ae71db006thrust24THRUST_300001_SM_1000_NS12placeholders2_5E,@object
	.size		_ZN34_INTERNAL_87582cfe_4_k_cu_ae71db006thrust24THRUST_300001_SM_1000_NS12placeholders2_5E,(_ZN34_INTERNAL_87582cfe_4_k_cu_ae71db004cuda3std3__45__cpo6rbeginE - _ZN34_INTERNAL_87582cfe_4_k_cu_ae71db006thrust24THRUST_300001_SM_1000_NS12placeholders2_5E)
_ZN34_INTERNAL_87582cfe_4_k_cu_ae71db006thrust24THRUST_300001_SM_1000_NS12placeholders2_5E:
	.zero		1
	.type		_ZN34_INTERNAL_87582cfe_4_k_cu_ae71db004cuda3std3__45__cpo6rbeginE,@object
	.size		_ZN34_INTERNAL_87582cfe_4_k_cu_ae71db004cuda3std3__45__cpo6rbeginE,(_ZN34_INTERNAL_87582cfe_4_k_cu_ae71db004cuda3std6ranges3__45__cpo7advanceE - _ZN34_INTERNAL_87582cfe_4_k_cu_ae71db004cuda3std3__45__cpo6rbeginE)
_ZN34_INTERNAL_87582cfe_4_k_cu_ae71db004cuda3std3__45__cpo6rbeginE:
	.zero		1
	.type		_ZN34_INTERNAL_87582cfe_4_k_cu_ae71db004cuda3std6ranges3__45__cpo7advanceE,@object
	.size		_ZN34_INTERNAL_87582cfe_4_k_cu_ae71db004cuda3std6ranges3__45__cpo7advanceE,(_ZN34_INTERNAL_87582cfe_4_k_cu_ae71db004cuda3std3__47nulloptE - _ZN34_INTERNAL_87582cfe_4_k_cu_ae71db004cuda3std6ranges3__45__cpo7advanceE)
_ZN34_INTERNAL_87582cfe_4_k_cu_ae71db004cuda3std6ranges3__45__cpo7advanceE:
	.zero		1
	.type		_ZN34_INTERNAL_87582cfe_4_k_cu_ae71db004cuda3std3__47nulloptE,@object
	.size		_ZN34_INTERNAL_87582cfe_4_k_cu_ae71db004cuda3std3__47nulloptE,(_ZN34_INTERNAL_87582cfe_4_k_cu_ae71db004cuda3std6ranges3__45__cpo8distanceE - _ZN34_INTERNAL_87582cfe_4_k_cu_ae71db004cuda3std3__47nulloptE)
_ZN34_INTERNAL_87582cfe_4_k_cu_ae71db004cuda3std3__47nulloptE:
	.zero		1
	.type		_ZN34_INTERNAL_87582cfe_4_k_cu_ae71db004cuda3std6ranges3__45__cpo8distanceE,@object
	.size		_ZN34_INTERNAL_87582cfe_4_k_cu_ae71db004cuda3std6ranges3__45__cpo8distanceE,(_ZN34_INTERNAL_87582cfe_4_k_cu_ae71db006thrust24THRUST_300001_SM_1000_NS12placeholders3_10E - _ZN34_INTERNAL_87582cfe_4_k_cu_ae71db004cuda3std6ranges3__45__cpo8distanceE)
_ZN34_INTERNAL_87582cfe_4_k_cu_ae71db004cuda3std6ranges3__45__cpo8distanceE:
	.zero		1
	.type		_ZN34_INTERNAL_87582cfe_4_k_cu_ae71db006thrust24THRUST_300001_SM_1000_NS12placeholders3_10E,@object
	.size		_ZN34_INTERNAL_87582cfe_4_k_cu_ae71db006thrust24THRUST_300001_SM_1000_NS12placeholders3_10E,(_ZN34_INTERNAL_87582cfe_4_k_cu_ae71db004cuda3std3__419piecewise_constructE - _ZN34_INTERNAL_87582cfe_4_k_cu_ae71db006thrust24THRUST_300001_SM_1000_NS12placeholders3_10E)
_ZN34_INTERNAL_87582cfe_4_k_cu_ae71db006thrust24THRUST_300001_SM_1000_NS12placeholders3_10E:
	.zero		1
	.type		_ZN34_INTERNAL_87582cfe_4_k_cu_ae71db004cuda3std3__419piecewise_constructE,@object
	.size		_ZN34_INTERNAL_87582cfe_4_k_cu_ae71db004cuda3std3__419piecewise_constructE,(_ZN34_INTERNAL_87582cfe_4_k_cu_ae71db004cuda3std6ranges3__45__cpo5cdataE - _ZN34_INTERNAL_87582cfe_4_k_cu_ae71db004cuda3std3__419piecewise_constructE)
_ZN34_INTERNAL_87582cfe_4_k_cu_ae71db004cuda3std3__419piecewise_constructE:
	.zero		1
	.type		_ZN34_INTERNAL_87582cfe_4_k_cu_ae71db004cuda3std6ranges3__45__cpo5cdataE,@object
	.size		_ZN34_INTERNAL_87582cfe_4_k_cu_ae71db004cuda3std6ranges3__45__cpo5cdataE,(_ZN34_INTERNAL_87582cfe_4_k_cu_ae71db006thrust24THRUST_300001_SM_1000_NS12placeholders2_2E - _ZN34_INTERNAL_87582cfe_4_k_cu_ae71db004cuda3std6ranges3__45__cpo5cdataE)
_ZN34_INTERNAL_87582cfe_4_k_cu_ae71db004cuda3std6ranges3__45__cpo5cdataE:
	.zero		1
	.type		_ZN34_INTERNAL_87582cfe_4_k_cu_ae71db006thrust24THRUST_300001_SM_1000_NS12placeholders2_2E,@object
	.size		_ZN34_INTERNAL_87582cfe_4_k_cu_ae71db006thrust24THRUST_300001_SM_1000_NS12placeholders2_2E,(_ZN34_INTERNAL_87582cfe_4_k_cu_ae71db004cuda3std3__45__cpo3endE - _ZN34_INTERNAL_87582cfe_4_k_cu_ae71db006thrust24THRUST_300001_SM_1000_NS12placeholders2_2E)
_ZN34_INTERNAL_87582cfe_4_k_cu_ae71db006thrust24THRUST_300001_SM_1000_NS12placeholders2_2E:
	.zero		1
	.type		_ZN34_INTERNAL_87582cfe_4_k_cu_ae71db004cuda3std3__45__cpo3endE,@object
	.size		_ZN34_INTERNAL_87582cfe_4_k_cu_ae71db004cuda3std3__45__cpo3endE,(_ZN34_INTERNAL_87582cfe_4_k_cu_ae71db004cuda3std6ranges3__45__cpo3endE - _ZN34_INTERNAL_87582cfe_4_k_cu_ae71db004cuda3std3__45__cpo3endE)
_ZN34_INTERNAL_87582cfe_4_k_cu_ae71db004cuda3std3__45__cpo3endE:
	.zero		1
	.type		_ZN34_INTERNAL_87582cfe_4_k_cu_ae71db004cuda3std6ranges3__45__cpo3endE,@object
	.size		_ZN34_INTERNAL_87582cfe_4_k_cu_ae71db004cuda3std6ranges3__45__cpo3endE,(_ZN34_INTERNAL_87582cfe_4_k_cu_ae71db006thrust24THRUST_300001_SM_1000_NS12placeholders2_6E - _ZN34_INTERNAL_87582cfe_4_k_cu_ae71db004cuda3std6ranges3__45__cpo3endE)
_ZN34_INTERNAL_87582cfe_4_k_cu_ae71db004cuda3std6ranges3__45__cpo3endE:
	.zero		1
	.type		_ZN34_INTERNAL_87582cfe_4_k_cu_ae71db006thrust24THRUST_300001_SM_1000_NS12placeholders2_6E,@object
	.size		_ZN34_INTERNAL_87582cfe_4_k_cu_ae71db006thrust24THRUST_300001_SM_1000_NS12placeholders2_6E,(_ZN34_INTERNAL_87582cfe_4_k_cu_ae71db004cuda3std3__45__cpo4rendE - _ZN34_INTERNAL_87582cfe_4_k_cu_ae71db006thrust24THRUST_300001_SM_1000_NS12placeholders2_6E)
_ZN34_INTERNAL_87582cfe_4_k_cu_ae71db006thrust24THRUST_300001_SM_1000_NS12placeholders2_6E:
	.zero		1
	.type		_ZN34_INTERNAL_87582cfe_4_k_cu_ae71db004cuda3std3__45__cpo4rendE,@object
	.size		_ZN34_INTERNAL_87582cfe_4_k_cu_ae71db004cuda3std3__45__cpo4rendE,(_ZN34_INTERNAL_87582cfe_4_k_cu_ae71db004cuda3std6ranges3__45__cpo9iter_swapE - _ZN34_INTERNAL_87582cfe_4_k_cu_ae71db004cuda3std3__45__cpo4rendE)
_ZN34_INTERNAL_87582cfe_4_k_cu_ae71db004cuda3std3__45__cpo4rendE:
	.zero		1
	.type		_ZN34_INTERNAL_87582cfe_4_k_cu_ae71db004cuda3std6ranges3__45__cpo9iter_swapE,@object
	.size		_ZN34_INTERNAL_87582cfe_4_k_cu_ae71db004cuda3std6ranges3__45__cpo9iter_swapE,(_ZN34_INTERNAL_87582cfe_4_k_cu_ae71db004cuda3std3__48unexpectE - _ZN34_INTERNAL_87582cfe_4_k_cu_ae71db004cuda3std6ranges3__45__cpo9iter_swapE)
_ZN34_INTERNAL_87582cfe_4_k_cu_ae71db004cuda3std6ranges3__45__cpo9iter_swapE:
	.zero		1
	.type		_ZN34_INTERNAL_87582cfe_4_k_cu_ae71db004cuda3std3__48unexpectE,@object
	.size		_ZN34_INTERNAL_87582cfe_4_k_cu_ae71db004cuda3std3__48unexpectE,(_ZN34_INTERNAL_87582cfe_4_k_cu_ae71db006thrust24THRUST_300001_SM_1000_NS8cuda_cub3parE - _ZN34_INTERNAL_87582cfe_4_k_cu_ae71db004cuda3std3__48unexpectE)
_ZN34_INTERNAL_87582cfe_4_k_cu_ae71db004cuda3std3__48unexpectE:
	.zero		1
	.type		_ZN34_INTERNAL_87582cfe_4_k_cu_ae71db006thrust24THRUST_300001_SM_1000_NS8cuda_cub3parE,@object
	.size		_ZN34_INTERNAL_87582cfe_4_k_cu_ae71db006thrust24THRUST_300001_SM_1000_NS8cuda_cub3parE,(_ZN34_INTERNAL_87582cfe_4_k_cu_ae71db006thrust24THRUST_300001_SM_1000_NS12placeholders2_4E - _ZN34_INTERNAL_87582cfe_4_k_cu_ae71db006thrust24THRUST_300001_SM_1000_NS8cuda_cub3parE)
_ZN34_INTERNAL_87582cfe_4_k_cu_ae71db006thrust24THRUST_300001_SM_1000_NS8cuda_cub3parE:
	.zero		1
	.type		_ZN34_INTERNAL_87582cfe_4_k_cu_ae71db006thrust24THRUST_300001_SM_1000_NS12placeholders2_4E,@object
	.size		_ZN34_INTERNAL_87582cfe_4_k_cu_ae71db006thrust24THRUST_300001_SM_1000_NS12placeholders2_4E,(_ZN34_INTERNAL_87582cfe_4_k_cu_ae71db004cuda3std3__45__cpo4cendE - _ZN34_INTERNAL_87582cfe_4_k_cu_ae71db006thrust24THRUST_300001_SM_1000_NS12placeholders2_4E)
_ZN34_INTERNAL_87582cfe_4_k_cu_ae71db006thrust24THRUST_300001_SM_1000_NS12placeholders2_4E:
	.zero		1
	.type		_ZN34_INTERNAL_87582cfe_4_k_cu_ae71db004cuda3std3__45__cpo4cendE,@object
	.size		_ZN34_INTERNAL_87582cfe_4_k_cu_ae71db004cuda3std3__45__cpo4cendE,(_ZN34_INTERNAL_87582cfe_4_k_cu_ae71db004cuda3std6ranges3__45__cpo4cendE - _ZN34_INTERNAL_87582cfe_4_k_cu_ae71db004cuda3std3__45__cpo4cendE)
_ZN34_INTERNAL_87582cfe_4_k_cu_ae71db004cuda3std3__45__cpo4cendE:
	.zero		1
	.type		_ZN34_INTERNAL_87582cfe_4_k_cu_ae71db004cuda3std6ranges3__45__cpo4cendE,@object
	.size		_ZN34_INTERNAL_87582cfe_4_k_cu_ae71db004cuda3std6ranges3__45__cpo4cendE,(_ZN34_INTERNAL_87582cfe_4_k_cu_ae71db004cuda3std3__420unreachable_sentinelE - _ZN34_INTERNAL_87582cfe_4_k_cu_ae71db004cuda3std6ranges3__45__cpo4cendE)
_ZN34_INTERNAL_87582cfe_4_k_cu_ae71db004cuda3std6ranges3__45__cpo4cendE:
	.zero		1
	.type		_ZN34_INTERNAL_87582cfe_4_k_cu_ae71db004cuda3std3__420unreachable_sentinelE,@object
	.size		_ZN34_INTERNAL_87582cfe_4_k_cu_ae71db004cuda3std3__420unreachable_sentinelE,(_ZN34_INTERNAL_87582cfe_4_k_cu_ae71db004cuda3std6ranges3__45__cpo5ssizeE - _ZN34_INTERNAL_87582cfe_4_k_cu_ae71db004cuda3std3__420unreachable_sentinelE)
_ZN34_INTERNAL_87582cfe_4_k_cu_ae71db004cuda3std3__420unreachable_sentinelE:
	.zero		1
	.type		_ZN34_INTERNAL_87582cfe_4_k_cu_ae71db004cuda3std6ranges3__45__cpo5ssizeE,@object
	.size		_ZN34_INTERNAL_87582cfe_4_k_cu_ae71db004cuda3std6ranges3__45__cpo5ssizeE,(_ZN34_INTERNAL_87582cfe_4_k_cu_ae71db006thrust24THRUST_300001_SM_1000_NS12placeholders2_8E - _ZN34_INTERNAL_87582cfe_4_k_cu_ae71db004cuda3std6ranges3__45__cpo5ssizeE)
_ZN34_INTERNAL_87582cfe_4_k_cu_ae71db004cuda3std6ranges3__45__cpo5ssizeE:
	.zero		1
	.type		_ZN34_INTERNAL_87582cfe_4_k_cu_ae71db006thrust24THRUST_300001_SM_1000_NS12placeholders2_8E,@object
	.size		_ZN34_INTERNAL_87582cfe_4_k_cu_ae71db006thrust24THRUST_300001_SM_1000_NS12placeholders2_8E,(_ZN34_INTERNAL_87582cfe_4_k_cu_ae71db004cuda3std3__45__cpo5crendE - _ZN34_INTERNAL_87582cfe_4_k_cu_ae71db006thrust24THRUST_300001_SM_1000_NS12placeholders2_8E)
_ZN34_INTERNAL_87582cfe_4_k_cu_ae71db006thrust24THRUST_300001_SM_1000_NS12placeholders2_8E:
	.zero		1
	.type		_ZN34_INTERNAL_87582cfe_4_k_cu_ae71db004cuda3std3__45__cpo5crendE,@object
	.size		_ZN34_INTERNAL_87582cfe_4_k_cu_ae71db004cuda3std3__45__cpo5crendE,(_ZN34_INTERNAL_87582cfe_4_k_cu_ae71db004cuda3std6ranges3__45__cpo4prevE - _ZN34_INTERNAL_87582cfe_4_k_cu_ae71db004cuda3std3__45__cpo5crendE)
_ZN34_INTERNAL_87582cfe_4_k_cu_ae71db004cuda3std3__45__cpo5crendE:
	.zero		1
	.type		_ZN34_INTERNAL_87582cfe_4_k_cu_ae71db004cuda3std6ranges3__45__cpo4prevE,@object
	.size		_ZN34_INTERNAL_87582cfe_4_k_cu_ae71db004cuda3std6ranges3__45__cpo4prevE,(_ZN34_INTERNAL_87582cfe_4_k_cu_ae71db004cuda3std6ranges3__45__cpo9iter_moveE - _ZN34_INTERNAL_87582cfe_4_k_cu_ae71db004cuda3std6ranges3__45__cpo4prevE)
_ZN34_INTERNAL_87582cfe_4_k_cu_ae71db004cuda3std6ranges3__45__cpo4prevE:
	.zero		1
	.type		_ZN34_INTERNAL_87582cfe_4_k_cu_ae71db004cuda3std6ranges3__45__cpo9iter_moveE,@object
	.size		_ZN34_INTERNAL_87582cfe_4_k_cu_ae71db004cuda3std6ranges3__45__cpo9iter_moveE,(_ZN34_INTERNAL_87582cfe_4_k_cu_ae71db006thrust24THRUST_300001_SM_1000_NS6system6detail10sequential3seqE - _ZN34_INTERNAL_87582cfe_4_k_cu_ae71db004cuda3std6ranges3__45__cpo9iter_moveE)
_ZN34_INTERNAL_87582cfe_4_k_cu_ae71db004cuda3std6ranges3__45__cpo9iter_moveE:
	.zero		1
	.type		_ZN34_INTERNAL_87582cfe_4_k_cu_ae71db006thrust24THRUST_300001_SM_1000_NS6system6detail10sequential3seqE,@object
	.size		_ZN34_INTERNAL_87582cfe_4_k_cu_ae71db006thrust24THRUST_300001_SM_1000_NS6system6detail10sequential3seqE,(.L_31 - _ZN34_INTERNAL_87582cfe_4_k_cu_ae71db006thrust24THRUST_300001_SM_1000_NS6system6detail10sequential3seqE)
_ZN34_INTERNAL_87582cfe_4_k_cu_ae71db006thrust24THRUST_300001_SM_1000_NS6system6detail10sequential3seqE:
	.zero		1
.L_31:


//--------------------- .nv.constant0._ZN3cub18CUB_300001_SM_10006detail11EmptyKernelIvEEvv --------------------------
	.section	.nv.constant0._ZN3cub18CUB_300001_SM_10006detail11EmptyKernelIvEEvv,"a",@progbits
	.sectionflags	@""
	.align	4
.nv.constant0._ZN3cub18CUB_300001_SM_10006detail11EmptyKernelIvEEvv:
	.zero		896


//--------------------- .nv.constant0._Z8TricountPiS_S_S_iiiiS_i --------------------------
	.section	.nv.constant0._Z8TricountPiS_S_S_iiiiS_i,"a",@progbits
	.sectionflags	@""
	.align	4
.nv.constant0._Z8TricountPiS_S_S_iiiiS_i:
	.zero		956


//--------------------- SYMBOLS --------------------------

	.type		.nv.reservedSmem.offset0,@object
	.size		.nv.reservedSmem.offset0,0x4
